	.target	sm_90a

	.elftype	@"ET_EXEC"


//--------------------- .note.nv.tkinfo           --------------------------
	.section	.note.nv.tkinfo,"",@"SHT_NOTE"
	.sectionflags	@"SHF_NOTE_NV_TKINFO"
	.tkinfo
        /*0018*/ 	.word	0x00000002
        /*0030*/ 	.string	""
        /*0030*/ 	.string	"ptxas"
        /*0030*/ 	.string	"Cuda compilation tools, release 13.0, V13.0.88"
        /*0030*/ 	.string	"Build cuda_13.0.r13.0/compiler.36424714_0"
        /*0030*/ 	.string	"-arch sm_90a -m 64 "



//--------------------- .note.nv.cuinfo           --------------------------
	.section	.note.nv.cuinfo,"",@"SHT_NOTE"
	.sectionflags	@"SHF_NOTE_NV_CUINFO"
        /*0018*/ 	.short	0x0002
        /*001a*/ 	.short	0x005a
        /*001c*/ 	.short	0x0082
	.zero		2


//--------------------- .nv.info                  --------------------------
	.section	.nv.info,"",@"SHT_CUDA_INFO"
	.align	4


	//----- nvinfo : EIATTR_REGCOUNT
	.align		4
        /*0000*/ 	.byte	0x04, 0x2f
        /*0002*/ 	.short	(.L_15 - .L_14)
	.align		4
.L_14:
        /*0004*/ 	.word	index@(_ZN7cutlass13device_kernelINS_4gemm6kernel13GemmUniversalIN4cute5tupleIJiiiiEEENS1_10collective13CollectiveMmaINS1_34MainloopSm90TmaGmmaWarpSpecializedILi5ENS5_IJNS4_1CILi2EEENSA_ILi1EEESC_EEENS1_32KernelTmaWarpSpecializedPingpongEEENS5_IJNSA_ILi64EEENSA_ILi128EEESG_EEENS_10bfloat16_tENS5_IJlSC_lEEESJ_SK_NS4_8TiledMMAINS4_8MMA_AtomIJNS4_4SM904GMMA28MMA_64x128x16_F32BF16BF16_SSILNSO_5MajorE0ELSQ_0ELNSO_7ScaleInE1ELSR_1EEEEEENS4_6LayoutINS5_IJSC_SC_SC_EEENS5_IJNSA_ILi0EEESW_SW_EEEEENS5_IJNS4_10UnderscoreESZ_SZ_EEEEENS4_13SM90_TMA_LOADENS4_14ComposedLayoutINS4_7SwizzleILi3ELi4ELi3EEENS4_18smem_ptr_flag_bitsILi16EEENSU_INS5_IJNSA_ILi8EEESG_EEENS5_IJSG_SC_EEEEEEEvNS4_8identityENS4_23SM90_TMA_LOAD_MULTICASTES1C_vS1D_EENS_8epilogue10collective6detail29Sm90TmaWarpSpecializedAdapterINS1H_15DefaultEpilogueISJ_SK_SK_NS1G_6thread17LinearCombinationISJ_Li1EffLNS1L_9ScaleType4KindE0ELNS_15FloatRoundStyleE2ESJ_EENS1_15EpilogueDefaultEEEEEvvEEEEvNT_6ParamsE)
        /*0008*/ 	.word	0x000000a8


	//----- nvinfo : EIATTR_FRAME_SIZE
	.align		4
.L_15:
        /*000c*/ 	.byte	0x04, 0x11
        /*000e*/ 	.short	(.L_17 - .L_16)
	.align		4
.L_16:
        /*0010*/ 	.word	index@(_ZN7cutlass13device_kernelINS_4gemm6kernel13GemmUniversalIN4cute5tupleIJiiiiEEENS1_10collective13CollectiveMmaINS1_34MainloopSm90TmaGmmaWarpSpecializedILi5ENS5_IJNS4_1CILi2EEENSA_ILi1EEESC_EEENS1_32KernelTmaWarpSpecializedPingpongEEENS5_IJNSA_ILi64EEENSA_ILi128EEESG_EEENS_10bfloat16_tENS5_IJlSC_lEEESJ_SK_NS4_8TiledMMAINS4_8MMA_AtomIJNS4_4SM904GMMA28MMA_64x128x16_F32BF16BF16_SSILNSO_5MajorE0ELSQ_0ELNSO_7ScaleInE1ELSR_1EEEEEENS4_6LayoutINS5_IJSC_SC_SC_EEENS5_IJNSA_ILi0EEESW_SW_EEEEENS5_IJNS4_10UnderscoreESZ_SZ_EEEEENS4_13SM90_TMA_LOADENS4_14ComposedLayoutINS4_7SwizzleILi3ELi4ELi3EEENS4_18smem_ptr_flag_bitsILi16EEENSU_INS5_IJNSA_ILi8EEESG_EEENS5_IJSG_SC_EEEEEEEvNS4_8identityENS4_23SM90_TMA_LOAD_MULTICASTES1C_vS1D_EENS_8epilogue10collective6detail29Sm90TmaWarpSpecializedAdapterINS1H_15DefaultEpilogueISJ_SK_SK_NS1G_6thread17LinearCombinationISJ_Li1EffLNS1L_9ScaleType4KindE0ELNS_15FloatRoundStyleE2ESJ_EENS1_15EpilogueDefaultEEEEEvvEEEEvNT_6ParamsE)
        /*0014*/ 	.word	0x00000008


	//----- nvinfo : EIATTR_MIN_STACK_SIZE
	.align		4
.L_17:
        /*0018*/ 	.byte	0x04, 0x12
        /*001a*/ 	.short	(.L_19 - .L_18)
	.align		4
.L_18:
        /*001c*/ 	.word	index@(_ZN7cutlass13device_kernelINS_4gemm6kernel13GemmUniversalIN4cute5tupleIJiiiiEEENS1_10collective13CollectiveMmaINS1_34MainloopSm90TmaGmmaWarpSpecializedILi5ENS5_IJNS4_1CILi2EEENSA_ILi1EEESC_EEENS1_32KernelTmaWarpSpecializedPingpongEEENS5_IJNSA_ILi64EEENSA_ILi128EEESG_EEENS_10bfloat16_tENS5_IJlSC_lEEESJ_SK_NS4_8TiledMMAINS4_8MMA_AtomIJNS4_4SM904GMMA28MMA_64x128x16_F32BF16BF16_SSILNSO_5MajorE0ELSQ_0ELNSO_7ScaleInE1ELSR_1EEEEEENS4_6LayoutINS5_IJSC_SC_SC_EEENS5_IJNSA_ILi0EEESW_SW_EEEEENS5_IJNS4_10UnderscoreESZ_SZ_EEEEENS4_13SM90_TMA_LOADENS4_14ComposedLayoutINS4_7SwizzleILi3ELi4ELi3EEENS4_18smem_ptr_flag_bitsILi16EEENSU_INS5_IJNSA_ILi8EEESG_EEENS5_IJSG_SC_EEEEEEEvNS4_8identityENS4_23SM90_TMA_LOAD_MULTICASTES1C_vS1D_EENS_8epilogue10collective6detail29Sm90TmaWarpSpecializedAdapterINS1H_15DefaultEpilogueISJ_SK_SK_NS1G_6thread17LinearCombinationISJ_Li1EffLNS1L_9ScaleType4KindE0ELNS_15FloatRoundStyleE2ESJ_EENS1_15EpilogueDefaultEEEEEvvEEEEvNT_6ParamsE)
        /*0020*/ 	.word	0x00000008
.L_19:


//--------------------- .nv.compat                --------------------------
	.section	.nv.compat,"",@"SHT_CUDA_COMPAT_INFO"
	.align	4
        /*0000*/ 	.byte	0x02, 0x09, 0x01, 0x00, 0x02, 0x02, 0x04, 0x00, 0x02, 0x05, 0x05, 0x00, 0x03, 0x07, 0x01, 0x01
        /*0010*/ 	.byte	0x02, 0x03, 0x01, 0x00, 0x02, 0x06, 0x01, 0x00, 0x04, 0x0b, 0x08, 0x00, 0x00, 0x00, 0x00, 0x00
        /*0020*/ 	.byte	0x00, 0x00, 0x00, 0x00


//--------------------- .nv.info._ZN7cutlass13device_kernelINS_4gemm6kernel13GemmUniversalIN4cute5tupleIJiiiiEEENS1_10collective13CollectiveMmaINS1_34MainloopSm90TmaGmmaWarpSpecializedILi5ENS5_IJNS4_1CILi2EEENSA_ILi1EEESC_EEENS1_32KernelTmaWarpSpecializedPingpongEEENS5_IJNSA_ILi64EEENSA_ILi128EEESG_EEENS_10bfloat16_tENS5_IJlSC_lEEESJ_SK_NS4_8TiledMMAINS4_8MMA_AtomIJNS4_4SM904GMMA28MMA_64x128x16_F32BF16BF16_SSILNSO_5MajorE0ELSQ_0ELNSO_7ScaleInE1ELSR_1EEEEEENS4_6LayoutINS5_IJSC_SC_SC_EEENS5_IJNSA_ILi0EEESW_SW_EEEEENS5_IJNS4_10UnderscoreESZ_SZ_EEEEENS4_13SM90_TMA_LOADENS4_14ComposedLayoutINS4_7SwizzleILi3ELi4ELi3EEENS4_18smem_ptr_flag_bitsILi16EEENSU_INS5_IJNSA_ILi8EEESG_EEENS5_IJSG_SC_EEEEEEEvNS4_8identityENS4_23SM90_TMA_LOAD_MULTICASTES1C_vS1D_EENS_8epilogue10collective6detail29Sm90TmaWarpSpecializedAdapterINS1H_15DefaultEpilogueISJ_SK_SK_NS1G_6thread17LinearCombinationISJ_Li1EffLNS1L_9ScaleType4KindE0ELNS_15FloatRoundStyleE2ESJ_EENS1_15EpilogueDefaultEEEEEvvEEEEvNT_6ParamsE --------------------------
	.section	.nv.info._ZN7cutlass13device_kernelINS_4gemm6kernel13GemmUniversalIN4cute5tupleIJiiiiEEENS1_10collective13CollectiveMmaINS1_34MainloopSm90TmaGmmaWarpSpecializedILi5ENS5_IJNS4_1CILi2EEENSA_ILi1EEESC_EEENS1_32KernelTmaWarpSpecializedPingpongEEENS5_IJNSA_ILi64EEENSA_ILi128EEESG_EEENS_10bfloat16_tENS5_IJlSC_lEEESJ_SK_NS4_8TiledMMAINS4_8MMA_AtomIJNS4_4SM904GMMA28MMA_64x128x16_F32BF16BF16_SSILNSO_5MajorE0ELSQ_0ELNSO_7ScaleInE1ELSR_1EEEEEENS4_6LayoutINS5_IJSC_SC_SC_EEENS5_IJNSA_ILi0EEESW_SW_EEEEENS5_IJNS4_10UnderscoreESZ_SZ_EEEEENS4_13SM90_TMA_LOADENS4_14ComposedLayoutINS4_7SwizzleILi3ELi4ELi3EEENS4_18smem_ptr_flag_bitsILi16EEENSU_INS5_IJNSA_ILi8EEESG_EEENS5_IJSG_SC_EEEEEEEvNS4_8identityENS4_23SM90_TMA_LOAD_MULTICASTES1C_vS1D_EENS_8epilogue10collective6detail29Sm90TmaWarpSpecializedAdapterINS1H_15DefaultEpilogueISJ_SK_SK_NS1G_6thread17LinearCombinationISJ_Li1EffLNS1L_9ScaleType4KindE0ELNS_15FloatRoundStyleE2ESJ_EENS1_15EpilogueDefaultEEEEEvvEEEEvNT_6ParamsE,"",@"SHT_CUDA_INFO"
	.sectionflags	@""
	.align	4


	//----- nvinfo : EIATTR_CUDA_API_VERSION
	.align		4
        /*0000*/ 	.byte	0x04, 0x37
        /*0002*/ 	.short	(.L_21 - .L_20)
.L_20:
        /*0004*/ 	.word	0x00000082


	//----- nvinfo : EIATTR_KPARAM_INFO
	.align		4
.L_21:
        /*0008*/ 	.byte	0x04, 0x17
        /*000a*/ 	.short	(.L_23 - .L_22)
.L_22:
        /*000c*/ 	.word	0x00000000
        /*0010*/ 	.short	0x0000
        /*0012*/ 	.short	0x0070
        /*0014*/ 	.byte	0x00, 0xf0, 0x01, 0x10


	//----- nvinfo : EIATTR_SPARSE_MMA_MASK
	.align		4
.L_23:
        /*0018*/ 	.byte	0x03, 0x50
        /*001a*/ 	.short	0x0000


	//----- nvinfo : EIATTR_MAXREG_COUNT
	.align		4
        /*001c*/ 	.byte	0x03, 0x1b
        /*001e*/ 	.short	0x00a8


	//----- nvinfo : EIATTR_NUM_BARRIERS
	.align		4
        /*0020*/ 	.byte	0x02, 0x4c
        /*0022*/ 	.byte	0x01
	.zero		1


	//----- nvinfo : EIATTR_EXTERNS
	.align		4
        /*0024*/ 	.byte	0x04, 0x0f
        /*0026*/ 	.short	(.L_25 - .L_24)


	//   ....[0]....
	.align		4
.L_24:
        /*0028*/ 	.word	index@(__assertfail)


	//----- nvinfo : EIATTR_ANNOTATIONS
	.align		4
.L_25:
        /*002c*/ 	.byte	0x04, 0x55
        /*002e*/ 	.short	(.L_27 - .L_26)


	//   ....[0]....
.L_26:
        /*0030*/ 	.word	0x00000001
        /*0034*/ 	.byte	0xd0, 0x0d, 0x00, 0x00, 0x01, 0x00, 0x00, 0x00, 0x80, 0x14, 0x00, 0x00, 0x01, 0x00, 0x00, 0x00
        /*0044*/ 	.byte	0x90, 0x63, 0x00, 0x00, 0x01, 0x00, 0x00, 0x00, 0xb0, 0x6f, 0x00, 0x00


	//----- nvinfo : EIATTR_MERCURY_ISA_VERSION
	.align		4
.L_27:
        /*0050*/ 	.byte	0x03, 0x5f
        /*0052*/ 	.short	0x0101


	//----- nvinfo : EIATTR_INT_WARP_WIDE_INSTR_OFFSETS
	.align		4
        /*0054*/ 	.byte	0x04, 0x31
        /*0056*/ 	.short	(.L_29 - .L_28)


	//   ....[0]....
.L_28:
        /*0058*/ 	.word	0x00000510


	//   ....[1]....
        /*005c*/ 	.word	0x00000530


	//   ....[2]....
        /*0060*/ 	.word	0x00000550


	//   ....[3]....
        /*0064*/ 	.word	0x00000610


	//   ....[4]....
        /*0068*/ 	.word	0x00000630


	//   ....[5]....
        /*006c*/ 	.word	0x00000690


	//   ....[6]....
        /*0070*/ 	.word	0x000007a0


	//   ....[7]....
        /*0074*/ 	.word	0x000007d0


	//   ....[8]....
        /*0078*/ 	.word	0x00002140


	//----- nvinfo : EIATTR_COOP_GROUP_MASK_REGIDS
	.align		4
.L_29:
        /*007c*/ 	.byte	0x04, 0x29
        /*007e*/ 	.short	(.L_31 - .L_30)


	//   ....[0]....
.L_30:
        /*0080*/ 	.word	0xffffffff


	//   ....[1]....
        /*0084*/ 	.word	0xffffffff


	//   ....[2]....
        /*0088*/ 	.word	0xffffffff


	//   ....[3]....
        /*008c*/ 	.word	0xffffffff


	//   ....[4]....
        /*0090*/ 	.word	0xffffffff


	//   ....[5]....
        /*0094*/ 	.word	0xffffffff


	//   ....[6]....
        /*0098*/ 	.word	0xffffffff


	//----- nvinfo : EIATTR_COOP_GROUP_INSTR_OFFSETS
	.align		4
.L_31:
        /*009c*/ 	.byte	0x04, 0x28
        /*009e*/ 	.short	(.L_33 - .L_32)


	//   ....[0]....
.L_32:
        /*00a0*/ 	.word	0x00000070


	//   ....[1]....
        /*00a4*/ 	.word	0x00000080


	//   ....[2]....
        /*00a8*/ 	.word	0x00000140


	//   ....[3]....
        /*00ac*/ 	.word	0x000002f0


	//   ....[4]....
        /*00b0*/ 	.word	0x00000330


	//   ....[5]....
        /*00b4*/ 	.word	0x000003b0


	//   ....[6]....
        /*00b8*/ 	.word	0x00000980


	//----- nvinfo : EIATTR_REG_RECONFIG
	.align		4
.L_33:
        /*00bc*/ 	.byte	0x01, 0x54
	.zero		2


	//----- nvinfo : EIATTR_SYSCALL_OFFSETS
	.align		4
        /*00c0*/ 	.byte	0x04, 0x46
        /*00c2*/ 	.short	(.L_35 - .L_34)


	//   ....[0]....
.L_34:
        /*00c4*/ 	.word	0x000018f0


	//----- nvinfo : EIATTR_MBARRIER_INSTR_OFFSETS
	.align		4
.L_35:
        /*00c8*/ 	.byte	0x04, 0x39
        /*00ca*/ 	.short	(.L_37 - .L_36)


	//   ....[0]....
.L_36:
        /*00cc*/ 	.word	0x00000240
        /*00d0*/ 	.word	0x000000ff
        /*00d4*/ 	.word	0x00000000
        /*00d8*/ 	.short	0x0100
        /*00da*/ 	.byte	0x08
	.zero		1


	//   ....[1]....
        /*00dc*/ 	.word	0x00000250
        /*00e0*/ 	.word	0x000000ff
        /*00e4*/ 	.word	0x00000028
        /*00e8*/ 	.short	0x0100
        /*00ea*/ 	.byte	0x08
	.zero		1


	//   ....[2]....
        /*00ec*/ 	.word	0x00000260
        /*00f0*/ 	.word	0x000000ff
        /*00f4*/ 	.word	0x00000008
        /*00f8*/ 	.short	0x0100
        /*00fa*/ 	.byte	0x08
	.zero		1


	//   ....[3]....
        /*00fc*/ 	.word	0x00000270
        /*0100*/ 	.word	0x000000ff
        /*0104*/ 	.word	0x00000030
        /*0108*/ 	.short	0x0100
        /*010a*/ 	.byte	0x08
	.zero		1


	//   ....[4]....
        /*010c*/ 	.word	0x00000280
        /*0110*/ 	.word	0x000000ff
        /*0114*/ 	.word	0x00000010
        /*0118*/ 	.short	0x0100
        /*011a*/ 	.byte	0x08
	.zero		1


	//   ....[5]....
        /*011c*/ 	.word	0x00000290
        /*0120*/ 	.word	0x000000ff
        /*0124*/ 	.word	0x00000038
        /*0128*/ 	.short	0x0100
        /*012a*/ 	.byte	0x08
	.zero		1


	//   ....[6]....
        /*012c*/ 	.word	0x000002a0
        /*0130*/ 	.word	0x000000ff
        /*0134*/ 	.word	0x00000018
        /*0138*/ 	.short	0x0100
        /*013a*/ 	.byte	0x08
	.zero		1


	//   ....[7]....
        /*013c*/ 	.word	0x000002b0
        /*0140*/ 	.word	0x000000ff
        /*0144*/ 	.word	0x00000040
        /*0148*/ 	.short	0x0100
        /*014a*/ 	.byte	0x08
	.zero		1


	//   ....[8]....
        /*014c*/ 	.word	0x000002c0
        /*0150*/ 	.word	0x000000ff
        /*0154*/ 	.word	0x00000020
        /*0158*/ 	.short	0x0100
        /*015a*/ 	.byte	0x08
	.zero		1


	//   ....[9]....
        /*015c*/ 	.word	0x000002d0
        /*0160*/ 	.word	0x000000ff
        /*0164*/ 	.word	0x00000048
        /*0168*/ 	.short	0x0100
        /*016a*/ 	.byte	0x08
	.zero		1


	//   ....[10]....
        /*016c*/ 	.word	0x00000820
        /*0170*/ 	.word	0x000000ff
        /*0174*/ 	.word	0x00000080
        /*0178*/ 	.short	0x0100
        /*017a*/ 	.byte	0x08
	.zero		1


	//   ....[11]....
        /*017c*/ 	.word	0x000008b0
        /*0180*/ 	.word	0x000000ff
        /*0184*/ 	.word	0x00000088
        /*0188*/ 	.short	0x0100
        /*018a*/ 	.byte	0x08
	.zero		1


	//   ....[12]....
        /*018c*/ 	.word	0x00000900
        /*0190*/ 	.word	0x000000ff
        /*0194*/ 	.word	0x00000060
        /*0198*/ 	.short	0x0100
        /*019a*/ 	.byte	0x09
	.zero		1


	//   ....[13]....
        /*019c*/ 	.word	0x00000910
        /*01a0*/ 	.word	0x000000ff
        /*01a4*/ 	.word	0x00000068
        /*01a8*/ 	.short	0x0100
        /*01aa*/ 	.byte	0x09
	.zero		1


	//   ....[14]....
        /*01ac*/ 	.word	0x00000920
        /*01b0*/ 	.word	0x000000ff
        /*01b4*/ 	.word	0x00000070
        /*01b8*/ 	.short	0x0100
        /*01ba*/ 	.byte	0x09
	.zero		1


	//   ....[15]....
        /*01bc*/ 	.word	0x00000930
        /*01c0*/ 	.word	0x000000ff
        /*01c4*/ 	.word	0x00000078
        /*01c8*/ 	.short	0x0100
        /*01ca*/ 	.byte	0x09
	.zero		1


	//   ....[16]....
        /*01cc*/ 	.word	0x000017b0
        /*01d0*/ 	.word	0x000000ff
        /*01d4*/ 	.word	0xfffffff8
        /*01d8*/ 	.short	0x010a
        /*01da*/ 	.byte	0x2b
	.zero		1


	//   ....[17]....
        /*01dc*/ 	.word	0x00001970
        /*01e0*/ 	.word	0x00000003
        /*01e4*/ 	.word	0x00000000
        /*01e8*/ 	.short	0x010a
        /*01ea*/ 	.byte	0x3f
	.zero		1


	//   ....[18]....
        /*01ec*/ 	.word	0x000019d0
        /*01f0*/ 	.word	0x00000003
        /*01f4*/ 	.word	0x00000000
        /*01f8*/ 	.short	0x010a
        /*01fa*/ 	.byte	0x3f
	.zero		1


	//   ....[19]....
        /*01fc*/ 	.word	0x00001d30
        /*0200*/ 	.word	0x000000ff
        /*0204*/ 	.word	0x00000000
        /*0208*/ 	.short	0x010a
        /*020a*/ 	.byte	0x04
	.zero		1


	//   ....[20]....
        /*020c*/ 	.word	0x00001d70
        /*0210*/ 	.word	0x000000ff
        /*0214*/ 	.word	0x00000000
        /*0218*/ 	.short	0x010a
        /*021a*/ 	.byte	0x04
	.zero		1


	//   ....[21]....
        /*021c*/ 	.word	0x00001fd0
        /*0220*/ 	.word	0x00000005
        /*0224*/ 	.word	0x00000000
        /*0228*/ 	.short	0x0101
        /*022a*/ 	.byte	0x3f
	.zero		1


	//   ....[22]....
        /*022c*/ 	.word	0x000020e0
        /*0230*/ 	.word	0x00000003
        /*0234*/ 	.word	0x00000000
        /*0238*/ 	.short	0x0101
        /*023a*/ 	.byte	0x2e
	.zero		1


	//   ....[23]....
        /*023c*/ 	.word	0x000021e0
        /*0240*/ 	.word	0x00000003
        /*0244*/ 	.word	0x00000000
        /*0248*/ 	.short	0x0101
        /*024a*/ 	.byte	0x3f
	.zero		1


	//   ....[24]....
        /*024c*/ 	.word	0x00002260
        /*0250*/ 	.word	0x000000ff
        /*0254*/ 	.word	0x00000008
        /*0258*/ 	.short	0x010a
        /*025a*/ 	.byte	0x2b
	.zero		1


	//   ....[25]....
        /*025c*/ 	.word	0x000063d0
        /*0260*/ 	.word	0x00000000
        /*0264*/ 	.word	0x00000000
        /*0268*/ 	.short	0x0101
        /*026a*/ 	.byte	0x2e
	.zero		1


	//   ....[26]....
        /*026c*/ 	.word	0x00006d00
        /*0270*/ 	.word	0x0000000f
        /*0274*/ 	.word	0x00000028
        /*0278*/ 	.short	0x010a
        /*027a*/ 	.byte	0x3f
	.zero		1


	//   ....[27]....
        /*027c*/ 	.word	0x000070e0
        /*0280*/ 	.word	0x00000006
        /*0284*/ 	.word	0x00000088
        /*0288*/ 	.short	0x0101
        /*028a*/ 	.byte	0x3f
	.zero		1


	//   ....[28]....
        /*028c*/ 	.word	0x00007810
        /*0290*/ 	.word	0x00000007
        /*0294*/ 	.word	0x00000000
        /*0298*/ 	.short	0x010a
        /*029a*/ 	.byte	0x3f
	.zero		1


	//   ....[29]....
        /*029c*/ 	.word	0x00007890
        /*02a0*/ 	.word	0x00000006
        /*02a4*/ 	.word	0x00000000
        /*02a8*/ 	.short	0x010a
        /*02aa*/ 	.byte	0x3f
	.zero		1


	//   ....[30]....
        /*02ac*/ 	.word	0x00007920
        /*02b0*/ 	.word	0x00000007
        /*02b4*/ 	.word	0x00000000
        /*02b8*/ 	.short	0x010a
        /*02ba*/ 	.byte	0x3f
	.zero		1


	//   ....[31]....
        /*02bc*/ 	.word	0x000079b0
        /*02c0*/ 	.word	0x00000006
        /*02c4*/ 	.word	0x00000000
        /*02c8*/ 	.short	0x010a
        /*02ca*/ 	.byte	0x3f
	.zero		1


	//   ....[32]....
        /*02cc*/ 	.word	0x00007a40
        /*02d0*/ 	.word	0x00000005
        /*02d4*/ 	.word	0x00000000
        /*02d8*/ 	.short	0x010a
        /*02da*/ 	.byte	0x3f
	.zero		1


	//   ....[33]....
        /*02dc*/ 	.word	0x00007ab0
        /*02e0*/ 	.word	0x00000003
        /*02e4*/ 	.word	0xfffffff8
        /*02e8*/ 	.short	0x010a
        /*02ea*/ 	.byte	0x3f
	.zero		1


	//   ....[34]....
        /*02ec*/ 	.word	0x00007b00
        /*02f0*/ 	.word	0x00000003
        /*02f4*/ 	.word	0x00000000
        /*02f8*/ 	.short	0x010a
        /*02fa*/ 	.byte	0x3f
	.zero		1


	//   ....[35]....
        /*02fc*/ 	.word	0x00007b60
        /*0300*/ 	.word	0x00000005
        /*0304*/ 	.word	0x00000000
        /*0308*/ 	.short	0x010a
        /*030a*/ 	.byte	0x3f
	.zero		1


	//   ....[36]....
        /*030c*/ 	.word	0x00007bc0
        /*0310*/ 	.word	0x00000003
        /*0314*/ 	.word	0x00000008
        /*0318*/ 	.short	0x010a
        /*031a*/ 	.byte	0x3f
	.zero		1


	//   ....[37]....
        /*031c*/ 	.word	0x00007c90
        /*0320*/ 	.word	0x0000000f
        /*0324*/ 	.word	0x00000028
        /*0328*/ 	.short	0x010a
        /*032a*/ 	.byte	0x3f
	.zero		1


	//   ....[38]....
        /*032c*/ 	.word	0x00007d60
        /*0330*/ 	.word	0x00000007
        /*0334*/ 	.word	0x00000000
        /*0338*/ 	.short	0x010a
        /*033a*/ 	.byte	0x3f
	.zero		1


	//   ....[39]....
        /*033c*/ 	.word	0x00007db0
        /*0340*/ 	.word	0x00000006
        /*0344*/ 	.word	0x00000000
        /*0348*/ 	.short	0x010a
        /*034a*/ 	.byte	0x3f
	.zero		1


	//   ....[40]....
        /*034c*/ 	.word	0x00007e00
        /*0350*/ 	.word	0x00000007
        /*0354*/ 	.word	0x00000000
        /*0358*/ 	.short	0x010a
        /*035a*/ 	.byte	0x3f
	.zero		1


	//   ....[41]....
        /*035c*/ 	.word	0x00007e50
        /*0360*/ 	.word	0x00000006
        /*0364*/ 	.word	0x00000000
        /*0368*/ 	.short	0x010a
        /*036a*/ 	.byte	0x3f
	.zero		1


	//----- nvinfo : EIATTR_NUM_MBARRIERS
	.align		4
.L_37:
        /*036c*/ 	.byte	0x03, 0x38
        /*036e*/ 	.short	0x0010


	//----- nvinfo : EIATTR_EXIT_INSTR_OFFSETS
	.align		4
        /*0370*/ 	.byte	0x04, 0x1c
        /*0372*/ 	.short	(.L_39 - .L_38)


	//   ....[0]....
.L_38:
        /*0374*/ 	.word	0x00001410


	//   ....[1]....
        /*0378*/ 	.word	0x00001470


	//   ....[2]....
        /*037c*/ 	.word	0x000069f0


	//   ....[3]....
        /*0380*/ 	.word	0x00006a20


	//   ....[4]....
        /*0384*/ 	.word	0x00007a90


	//----- nvinfo : EIATTR_MAX_THREADS
	.align		4
.L_39:
        /*0388*/ 	.byte	0x04, 0x05
        /*038a*/ 	.short	(.L_41 - .L_40)
.L_40:
        /*038c*/ 	.word	0x00000180
        /*0390*/ 	.word	0x00000001
        /*0394*/ 	.word	0x00000001


	//----- nvinfo : EIATTR_CRS_STACK_SIZE
	.align		4
.L_41:
        /*0398*/ 	.byte	0x04, 0x1e
        /*039a*/ 	.short	(.L_43 - .L_42)
.L_42:
        /*039c*/ 	.word	0x00000000


	//----- nvinfo : EIATTR_CBANK_PARAM_SIZE
	.align		4
.L_43:
        /*03a0*/ 	.byte	0x03, 0x19
        /*03a2*/ 	.short	0x0470


	//----- nvinfo : EIATTR_PARAM_CBANK
	.align		4
        /*03a4*/ 	.byte	0x04, 0x0a
        /*03a6*/ 	.short	(.L_45 - .L_44)
	.align		4
.L_44:
        /*03a8*/ 	.word	index@(.nv.constant0._ZN7cutlass13device_kernelINS_4gemm6kernel13GemmUniversalIN4cute5tupleIJiiiiEEENS1_10collective13CollectiveMmaINS1_34MainloopSm90TmaGmmaWarpSpecializedILi5ENS5_IJNS4_1CILi2EEENSA_ILi1EEESC_EEENS1_32KernelTmaWarpSpecializedPingpongEEENS5_IJNSA_ILi64EEENSA_ILi128EEESG_EEENS_10bfloat16_tENS5_IJlSC_lEEESJ_SK_NS4_8TiledMMAINS4_8MMA_AtomIJNS4_4SM904GMMA28MMA_64x128x16_F32BF16BF16_SSILNSO_5MajorE0ELSQ_0ELNSO_7ScaleInE1ELSR_1EEEEEENS4_6LayoutINS5_IJSC_SC_SC_EEENS5_IJNSA_ILi0EEESW_SW_EEEEENS5_IJNS4_10UnderscoreESZ_SZ_EEEEENS4_13SM90_TMA_LOADENS4_14ComposedLayoutINS4_7SwizzleILi3ELi4ELi3EEENS4_18smem_ptr_flag_bitsILi16EEENSU_INS5_IJNSA_ILi8EEESG_EEENS5_IJSG_SC_EEEEEEEvNS4_8identityENS4_23SM90_TMA_LOAD_MULTICASTES1C_vS1D_EENS_8epilogue10collective6detail29Sm90TmaWarpSpecializedAdapterINS1H_15DefaultEpilogueISJ_SK_SK_NS1G_6thread17LinearCombinationISJ_Li1EffLNS1L_9ScaleType4KindE0ELNS_15FloatRoundStyleE2ESJ_EENS1_15EpilogueDefaultEEEEEvvEEEEvNT_6ParamsE)
        /*03ac*/ 	.short	0x0210
        /*03ae*/ 	.short	0x0470


	//----- nvinfo : EIATTR_SW_WAR
	.align		4
.L_45:
        /*03b0*/ 	.byte	0x04, 0x36
        /*03b2*/ 	.short	(.L_47 - .L_46)
.L_46:
        /*03b4*/ 	.word	0x00000008
.L_47:


//--------------------- .nv.callgraph             --------------------------
	.section	.nv.callgraph,"",@"SHT_CUDA_CALLGRAPH"
	.align	4
	.sectionentsize	8
	.align		4
        /*0000*/ 	.word	0x00000000
	.align		4
        /*0004*/ 	.word	0xffffffff
	.align		4
        /*0008*/ 	.word	index@(_ZN7cutlass13device_kernelINS_4gemm6kernel13GemmUniversalIN4cute5tupleIJiiiiEEENS1_10collective13CollectiveMmaINS1_34MainloopSm90TmaGmmaWarpSpecializedILi5ENS5_IJNS4_1CILi2EEENSA_ILi1EEESC_EEENS1_32KernelTmaWarpSpecializedPingpongEEENS5_IJNSA_ILi64EEENSA_ILi128EEESG_EEENS_10bfloat16_tENS5_IJlSC_lEEESJ_SK_NS4_8TiledMMAINS4_8MMA_AtomIJNS4_4SM904GMMA28MMA_64x128x16_F32BF16BF16_SSILNSO_5MajorE0ELSQ_0ELNSO_7ScaleInE1ELSR_1EEEEEENS4_6LayoutINS5_IJSC_SC_SC_EEENS5_IJNSA_ILi0EEESW_SW_EEEEENS5_IJNS4_10UnderscoreESZ_SZ_EEEEENS4_13SM90_TMA_LOADENS4_14ComposedLayoutINS4_7SwizzleILi3ELi4ELi3EEENS4_18smem_ptr_flag_bitsILi16EEENSU_INS5_IJNSA_ILi8EEESG_EEENS5_IJSG_SC_EEEEEEEvNS4_8identityENS4_23SM90_TMA_LOAD_MULTICASTES1C_vS1D_EENS_8epilogue10collective6detail29Sm90TmaWarpSpecializedAdapterINS1H_15DefaultEpilogueISJ_SK_SK_NS1G_6thread17LinearCombinationISJ_Li1EffLNS1L_9ScaleType4KindE0ELNS_15FloatRoundStyleE2ESJ_EENS1_15EpilogueDefaultEEEEEvvEEEEvNT_6ParamsE)
	.align		4
        /*000c*/ 	.word	index@(__assertfail)
	.align		4
        /*0010*/ 	.word	0x00000000
	.align		4
        /*0014*/ 	.word	0xfffffffe
	.align		4
        /*0018*/ 	.word	0x00000000
	.align		4
        /*001c*/ 	.word	0xfffffffd
	.align		4
        /*0020*/ 	.word	0x00000000
	.align		4
        /*0024*/ 	.word	0xfffffffc


//--------------------- .nv.constant4             --------------------------
	.section	.nv.constant4,"a",@progbits
	.align	8
	.align		8
.nv.constant4:
        /*0000*/ 	.dword	__assertfail
	.align		8
        /*0008*/ 	.dword	__unnamed_1
	.align		8
        /*0010*/ 	.dword	_ZN39_INTERNAL_8963baae_4_k_cu_6a80fa68_41154cuda3std3__45__cpo5beginE
	.align		8
        /*0018*/ 	.dword	_ZN39_INTERNAL_8963baae_4_k_cu_6a80fa68_41154cuda3std3__45__cpo3endE
	.align		8
        /*0020*/ 	.dword	_ZN39_INTERNAL_8963baae_4_k_cu_6a80fa68_41154cuda3std3__45__cpo6cbeginE
	.align		8
        /*0028*/ 	.dword	_ZN39_INTERNAL_8963baae_4_k_cu_6a80fa68_41154cuda3std3__45__cpo4cendE
	.align		8
        /*0030*/ 	.dword	_ZN39_INTERNAL_8963baae_4_k_cu_6a80fa68_41154cuda3std3__441_GLOBAL__N__8963baae_4_k_cu_6a80fa68_41156ignoreE
	.align		8
        /*0038*/ 	.dword	_ZN39_INTERNAL_8963baae_4_k_cu_6a80fa68_41154cuda3std3__419piecewise_constructE
	.align		8
        /*0040*/ 	.dword	_ZN39_INTERNAL_8963baae_4_k_cu_6a80fa68_41154cuda3std3__48in_placeE
	.align		8
        /*0048*/ 	.dword	_ZN39_INTERNAL_8963baae_4_k_cu_6a80fa68_41154cuda3std6ranges3__45__cpo4swapE
	.align		8
        /*0050*/ 	.dword	_ZN39_INTERNAL_8963baae_4_k_cu_6a80fa68_41154cuda3std6ranges3__45__cpo9iter_moveE
	.align		8
        /*0058*/ 	.dword	_ZN39_INTERNAL_8963baae_4_k_cu_6a80fa68_41154cute7productE
	.align		8
        /*0060*/ 	.dword	_ZN39_INTERNAL_8963baae_4_k_cu_6a80fa68_41154cute1_E
	.align		8
        /*0068*/ 	.dword	$str$22
	.align		8
        /*0070*/ 	.dword	$str$23


//--------------------- .text._ZN7cutlass13device_kernelINS_4gemm6kernel13GemmUniversalIN4cute5tupleIJiiiiEEENS1_10collective13CollectiveMmaINS1_34MainloopSm90TmaGmmaWarpSpecializedILi5ENS5_IJNS4_1CILi2EEENSA_ILi1EEESC_EEENS1_32KernelTmaWarpSpecializedPingpongEEENS5_IJNSA_ILi64EEENSA_ILi128EEESG_EEENS_10bfloat16_tENS5_IJlSC_lEEESJ_SK_NS4_8TiledMMAINS4_8MMA_AtomIJNS4_4SM904GMMA28MMA_64x128x16_F32BF16BF16_SSILNSO_5MajorE0ELSQ_0ELNSO_7ScaleInE1ELSR_1EEEEEENS4_6LayoutINS5_IJSC_SC_SC_EEENS5_IJNSA_ILi0EEESW_SW_EEEEENS5_IJNS4_10UnderscoreESZ_SZ_EEEEENS4_13SM90_TMA_LOADENS4_14ComposedLayoutINS4_7SwizzleILi3ELi4ELi3EEENS4_18smem_ptr_flag_bitsILi16EEENSU_INS5_IJNSA_ILi8EEESG_EEENS5_IJSG_SC_EEEEEEEvNS4_8identityENS4_23SM90_TMA_LOAD_MULTICASTES1C_vS1D_EENS_8epilogue10collective6detail29Sm90TmaWarpSpecializedAdapterINS1H_15DefaultEpilogueISJ_SK_SK_NS1G_6thread17LinearCombinationISJ_Li1EffLNS1L_9ScaleType4KindE0ELNS_15FloatRoundStyleE2ESJ_EENS1_15EpilogueDefaultEEEEEvvEEEEvNT_6ParamsE --------------------------
	.section	.text._ZN7cutlass13device_kernelINS_4gemm6kernel13GemmUniversalIN4cute5tupleIJiiiiEEENS1_10collective13CollectiveMmaINS1_34MainloopSm90TmaGmmaWarpSpecializedILi5ENS5_IJNS4_1CILi2EEENSA_ILi1EEESC_EEENS1_32KernelTmaWarpSpecializedPingpongEEENS5_IJNSA_ILi64EEENSA_ILi128EEESG_EEENS_10bfloat16_tENS5_IJlSC_lEEESJ_SK_NS4_8TiledMMAINS4_8MMA_AtomIJNS4_4SM904GMMA28MMA_64x128x16_F32BF16BF16_SSILNSO_5MajorE0ELSQ_0ELNSO_7ScaleInE1ELSR_1EEEEEENS4_6LayoutINS5_IJSC_SC_SC_EEENS5_IJNSA_ILi0EEESW_SW_EEEEENS5_IJNS4_10UnderscoreESZ_SZ_EEEEENS4_13SM90_TMA_LOADENS4_14ComposedLayoutINS4_7SwizzleILi3ELi4ELi3EEENS4_18smem_ptr_flag_bitsILi16EEENSU_INS5_IJNSA_ILi8EEESG_EEENS5_IJSG_SC_EEEEEEEvNS4_8identityENS4_23SM90_TMA_LOAD_MULTICASTES1C_vS1D_EENS_8epilogue10collective6detail29Sm90TmaWarpSpecializedAdapterINS1H_15DefaultEpilogueISJ_SK_SK_NS1G_6thread17LinearCombinationISJ_Li1EffLNS1L_9ScaleType4KindE0ELNS_15FloatRoundStyleE2ESJ_EENS1_15EpilogueDefaultEEEEEvvEEEEvNT_6ParamsE,"ax",@progbits
	.align	128
.text._ZN7cutlass13device_kernelINS_4gemm6kernel13GemmUniversalIN4cute5tupleIJiiiiEEENS1_10collective13CollectiveMmaINS1_34MainloopSm90TmaGmmaWarpSpecializedILi5ENS5_IJNS4_1CILi2EEENSA_ILi1EEESC_EEENS1_32KernelTmaWarpSpecializedPingpongEEENS5_IJNSA_ILi64EEENSA_ILi128EEESG_EEENS_10bfloat16_tENS5_IJlSC_lEEESJ_SK_NS4_8TiledMMAINS4_8MMA_AtomIJNS4_4SM904GMMA28MMA_64x128x16_F32BF16BF16_SSILNSO_5MajorE0ELSQ_0ELNSO_7ScaleInE1ELSR_1EEEEEENS4_6LayoutINS5_IJSC_SC_SC_EEENS5_IJNSA_ILi0EEESW_SW_EEEEENS5_IJNS4_10UnderscoreESZ_SZ_EEEEENS4_13SM90_TMA_LOADENS4_14ComposedLayoutINS4_7SwizzleILi3ELi4ELi3EEENS4_18smem_ptr_flag_bitsILi16EEENSU_INS5_IJNSA_ILi8EEESG_EEENS5_IJSG_SC_EEEEEEEvNS4_8identityENS4_23SM90_TMA_LOAD_MULTICASTES1C_vS1D_EENS_8epilogue10collective6detail29Sm90TmaWarpSpecializedAdapterINS1H_15DefaultEpilogueISJ_SK_SK_NS1G_6thread17LinearCombinationISJ_Li1EffLNS1L_9ScaleType4KindE0ELNS_15FloatRoundStyleE2ESJ_EENS1_15EpilogueDefaultEEEEEvvEEEEvNT_6ParamsE:
        .type           _ZN7cutlass13device_kernelINS_4gemm6kernel13GemmUniversalIN4cute5tupleIJiiiiEEENS1_10collective13CollectiveMmaINS1_34MainloopSm90TmaGmmaWarpSpecializedILi5ENS5_IJNS4_1CILi2EEENSA_ILi1EEESC_EEENS1_32KernelTmaWarpSpecializedPingpongEEENS5_IJNSA_ILi64EEENSA_ILi128EEESG_EEENS_10bfloat16_tENS5_IJlSC_lEEESJ_SK_NS4_8TiledMMAINS4_8MMA_AtomIJNS4_4SM904GMMA28MMA_64x128x16_F32BF16BF16_SSILNSO_5MajorE0ELSQ_0ELNSO_7ScaleInE1ELSR_1EEEEEENS4_6LayoutINS5_IJSC_SC_SC_EEENS5_IJNSA_ILi0EEESW_SW_EEEEENS5_IJNS4_10UnderscoreESZ_SZ_EEEEENS4_13SM90_TMA_LOADENS4_14ComposedLayoutINS4_7SwizzleILi3ELi4ELi3EEENS4_18smem_ptr_flag_bitsILi16EEENSU_INS5_IJNSA_ILi8EEESG_EEENS5_IJSG_SC_EEEEEEEvNS4_8identityENS4_23SM90_TMA_LOAD_MULTICASTES1C_vS1D_EENS_8epilogue10collective6detail29Sm90TmaWarpSpecializedAdapterINS1H_15DefaultEpilogueISJ_SK_SK_NS1G_6thread17LinearCombinationISJ_Li1EffLNS1L_9ScaleType4KindE0ELNS_15FloatRoundStyleE2ESJ_EENS1_15EpilogueDefaultEEEEEvvEEEEvNT_6ParamsE,@function
        .size           _ZN7cutlass13device_kernelINS_4gemm6kernel13GemmUniversalIN4cute5tupleIJiiiiEEENS1_10collective13CollectiveMmaINS1_34MainloopSm90TmaGmmaWarpSpecializedILi5ENS5_IJNS4_1CILi2EEENSA_ILi1EEESC_EEENS1_32KernelTmaWarpSpecializedPingpongEEENS5_IJNSA_ILi64EEENSA_ILi128EEESG_EEENS_10bfloat16_tENS5_IJlSC_lEEESJ_SK_NS4_8TiledMMAINS4_8MMA_AtomIJNS4_4SM904GMMA28MMA_64x128x16_F32BF16BF16_SSILNSO_5MajorE0ELSQ_0ELNSO_7ScaleInE1ELSR_1EEEEEENS4_6LayoutINS5_IJSC_SC_SC_EEENS5_IJNSA_ILi0EEESW_SW_EEEEENS5_IJNS4_10UnderscoreESZ_SZ_EEEEENS4_13SM90_TMA_LOADENS4_14ComposedLayoutINS4_7SwizzleILi3ELi4ELi3EEENS4_18smem_ptr_flag_bitsILi16EEENSU_INS5_IJNSA_ILi8EEESG_EEENS5_IJSG_SC_EEEEEEEvNS4_8identityENS4_23SM90_TMA_LOAD_MULTICASTES1C_vS1D_EENS_8epilogue10collective6detail29Sm90TmaWarpSpecializedAdapterINS1H_15DefaultEpilogueISJ_SK_SK_NS1G_6thread17LinearCombinationISJ_Li1EffLNS1L_9ScaleType4KindE0ELNS_15FloatRoundStyleE2ESJ_EENS1_15EpilogueDefaultEEEEEvvEEEEvNT_6ParamsE,(.L_x_203 - _ZN7cutlass13device_kernelINS_4gemm6kernel13GemmUniversalIN4cute5tupleIJiiiiEEENS1_10collective13CollectiveMmaINS1_34MainloopSm90TmaGmmaWarpSpecializedILi5ENS5_IJNS4_1CILi2EEENSA_ILi1EEESC_EEENS1_32KernelTmaWarpSpecializedPingpongEEENS5_IJNSA_ILi64EEENSA_ILi128EEESG_EEENS_10bfloat16_tENS5_IJlSC_lEEESJ_SK_NS4_8TiledMMAINS4_8MMA_AtomIJNS4_4SM904GMMA28MMA_64x128x16_F32BF16BF16_SSILNSO_5MajorE0ELSQ_0ELNSO_7ScaleInE1ELSR_1EEEEEENS4_6LayoutINS5_IJSC_SC_SC_EEENS5_IJNSA_ILi0EEESW_SW_EEEEENS5_IJNS4_10UnderscoreESZ_SZ_EEEEENS4_13SM90_TMA_LOADENS4_14ComposedLayoutINS4_7SwizzleILi3ELi4ELi3EEENS4_18smem_ptr_flag_bitsILi16EEENSU_INS5_IJNSA_ILi8EEESG_EEENS5_IJSG_SC_EEEEEEEvNS4_8identityENS4_23SM90_TMA_LOAD_MULTICASTES1C_vS1D_EENS_8epilogue10collective6detail29Sm90TmaWarpSpecializedAdapterINS1H_15DefaultEpilogueISJ_SK_SK_NS1G_6thread17LinearCombinationISJ_Li1EffLNS1L_9ScaleType4KindE0ELNS_15FloatRoundStyleE2ESJ_EENS1_15EpilogueDefaultEEEEEvvEEEEvNT_6ParamsE)
        .other          _ZN7cutlass13device_kernelINS_4gemm6kernel13GemmUniversalIN4cute5tupleIJiiiiEEENS1_10collective13CollectiveMmaINS1_34MainloopSm90TmaGmmaWarpSpecializedILi5ENS5_IJNS4_1CILi2EEENSA_ILi1EEESC_EEENS1_32KernelTmaWarpSpecializedPingpongEEENS5_IJNSA_ILi64EEENSA_ILi128EEESG_EEENS_10bfloat16_tENS5_IJlSC_lEEESJ_SK_NS4_8TiledMMAINS4_8MMA_AtomIJNS4_4SM904GMMA28MMA_64x128x16_F32BF16BF16_SSILNSO_5MajorE0ELSQ_0ELNSO_7ScaleInE1ELSR_1EEEEEENS4_6LayoutINS5_IJSC_SC_SC_EEENS5_IJNSA_ILi0EEESW_SW_EEEEENS5_IJNS4_10UnderscoreESZ_SZ_EEEEENS4_13SM90_TMA_LOADENS4_14ComposedLayoutINS4_7SwizzleILi3ELi4ELi3EEENS4_18smem_ptr_flag_bitsILi16EEENSU_INS5_IJNSA_ILi8EEESG_EEENS5_IJSG_SC_EEEEEEEvNS4_8identityENS4_23SM90_TMA_LOAD_MULTICASTES1C_vS1D_EENS_8epilogue10collective6detail29Sm90TmaWarpSpecializedAdapterINS1H_15DefaultEpilogueISJ_SK_SK_NS1G_6thread17LinearCombinationISJ_Li1EffLNS1L_9ScaleType4KindE0ELNS_15FloatRoundStyleE2ESJ_EENS1_15EpilogueDefaultEEEEEvvEEEEvNT_6ParamsE,@"STO_CUDA_ENTRY STV_DEFAULT"
_ZN7cutlass13device_kernelINS_4gemm6kernel13GemmUniversalIN4cute5tupleIJiiiiEEENS1_10collective13CollectiveMmaINS1_34MainloopSm90TmaGmmaWarpSpecializedILi5ENS5_IJNS4_1CILi2EEENSA_ILi1EEESC_EEENS1_32KernelTmaWarpSpecializedPingpongEEENS5_IJNSA_ILi64EEENSA_ILi128EEESG_EEENS_10bfloat16_tENS5_IJlSC_lEEESJ_SK_NS4_8TiledMMAINS4_8MMA_AtomIJNS4_4SM904GMMA28MMA_64x128x16_F32BF16BF16_SSILNSO_5MajorE0ELSQ_0ELNSO_7ScaleInE1ELSR_1EEEEEENS4_6LayoutINS5_IJSC_SC_SC_EEENS5_IJNSA_ILi0EEESW_SW_EEEEENS5_IJNS4_10UnderscoreESZ_SZ_EEEEENS4_13SM90_TMA_LOADENS4_14ComposedLayoutINS4_7SwizzleILi3ELi4ELi3EEENS4_18smem_ptr_flag_bitsILi16EEENSU_INS5_IJNSA_ILi8EEESG_EEENS5_IJSG_SC_EEEEEEEvNS4_8identityENS4_23SM90_TMA_LOAD_MULTICASTES1C_vS1D_EENS_8epilogue10collective6detail29Sm90TmaWarpSpecializedAdapterINS1H_15DefaultEpilogueISJ_SK_SK_NS1G_6thread17LinearCombinationISJ_Li1EffLNS1L_9ScaleType4KindE0ELNS_15FloatRoundStyleE2ESJ_EENS1_15EpilogueDefaultEEEEEvvEEEEvNT_6ParamsE:
[----:B------:R-:W0:Y:S02]  /*0000*/  LDC R1, c[0x0][0x28] ;  /* 0x00000a00ff017b82 */ /* 0x000e240000000800 */
[----:B0-----:R-:W-:Y:S01]  /*0010*/  VIADD R1, R1, 0xfffffff8 ;  /* 0xfffffff801017836 */ /* 0x001fe20000000000 */
[----:B------:R-:W0:Y:S01]  /*0020*/  S2R R4, SR_TID.X ;  /* 0x0000000000047919 */ /* 0x000e220000002100 */
[----:B------:R-:W-:Y:S01]  /*0030*/  ELECT P0, URZ, PT ;  /* 0x00000000003f782f */ /* 0x000fe20003800000 */
[----:B------:R-:W-:Y:S01]  /*0040*/  BSSY B0, `(.L_x_0) ;  /* 0x000000f000007945 */ /* 0x000fe20003800000 */
[--C-:B0-----:R-:W-:Y:S02]  /*0050*/  SHF.R.U32.HI R0, RZ, 0x5, R4.reuse ;  /* 0x00000005ff007819 */ /* 0x101fe40000011604 */
[----:B------:R-:W-:-:S03]  /*0060*/  SHF.R.U32.HI R7, RZ, 0x7, R4 ;  /* 0x00000007ff077819 */ /* 0x000fc60000011604 */
[----:B------:R-:W0:Y:S04]  /*0070*/  SHFL.IDX PT, R2, R0, RZ, 0x1f ;  /* 0x00001fff00027589 */ /* 0x000e2800000e0000 */
[----:B------:R1:W2:Y:S01]  /*0080*/  SHFL.IDX PT, R10, R7, RZ, 0x1f ;  /* 0x00001fff070a7589 */ /* 0x0002a200000e0000 */
[----:B0-----:R-:W-:-:S13]  /*0090*/  ISETP.NE.OR P0, PT, R2, RZ, !P0 ;  /* 0x000000ff0200720c */ /* 0x001fda0004705670 */
[----:B-12---:R-:W-:Y:S05]  /*00a0*/  @P0 BRA `(.L_x_1) ;  /* 0x0000000000200947 */ /* 0x006fea0003800000 */
[----:B------:R-:W-:Y:S02]  /*00b0*/  ULDC.64 UR4, c[0x0][0x198] ;  /* 0x0000660000047ab9 */ /* 0x000fe40000000a00 */
[----:B------:R-:W-:Y:S02]  /*00c0*/  UIADD3 UR6, UP0, UR4, 0xf0, URZ ;  /* 0x000000f004067890 */ /* 0x000fe4000ff1e03f */
[----:B------:R-:W-:Y:S02]  /*00d0*/  UIADD3 UR4, UP1, UR4, 0x1f0, URZ ;  /* 0x000001f004047890 */ /* 0x000fe4000ff3e03f */
[----:B------:R-:W-:Y:S02]  /*00e0*/  UIADD3.X UR7, URZ, UR5, URZ, UP0, !UPT ;  /* 0x000000053f077290 */ /* 0x000fe400087fe43f */
[----:B------:R-:W-:-:S07]  /*00f0*/  UIADD3.X UR5, URZ, UR5, URZ, UP1, !UPT ;  /* 0x000000053f057290 */ /* 0x000fce0008ffe43f */
[----:B------:R0:W-:Y:S02]  /*0100*/  UTMACCTL.PF [UR6] ;  /* 0x00000000060079b9 */ /* 0x0001e40008040000 */
[----:B------:R0:W-:Y:S02]  /*0110*/  UTMACCTL.PF [UR4] ;  /* 0x00000000040079b9 */ /* 0x0001e40008040000 */
[----:B0-----:R-:W-:Y:S01]  /*0120*/  NOP ;  /* 0x0000000000007918 */ /* 0x001fe20000000000 */
.L_x_1:
[----:B------:R-:W-:Y:S05]  /*0130*/  BSYNC B0 ;  /* 0x0000000000007941 */ /* 0x000fea0003800000 */
.L_x_0:
[----:B------:R-:W0:Y:S02]  /*0140*/  SHFL.IDX PT, R9, R0, RZ, 0x1f ;  /* 0x00001fff00097589 */ /* 0x000e2400000e0000 */
[----:B0-----:R-:W-:-:S13]  /*0150*/  ISETP.NE.AND P0, PT, R9, RZ, PT ;  /* 0x000000ff0900720c */ /* 0x001fda0003f05270 */
[----:B------:R-:W-:Y:S05]  /*0160*/  @P0 BRA `(.L_x_2) ;  /* 0x0000000000600947 */ /* 0x000fea0003800000 */
[----:B------:R-:W0:Y:S01]  /*0170*/  S2UR UR8, SR_CgaCtaId ;  /* 0x00000000000879c3 */ /* 0x000e220000008800 */
[----:B------:R-:W-:Y:S01]  /*0180*/  UMOV UR4, 0x400 ;  /* 0x0000040000047882 */ /* 0x000fe20000000000 */
[----:B------:R-:W-:Y:S01]  /*0190*/  UMOV UR5, 0x1 ;  /* 0x0000000100057882 */ /* 0x000fe20000000000 */
[----:B------:R-:W-:Y:S01]  /*01a0*/  UMOV UR6, 0x2 ;  /* 0x0000000200067882 */ /* 0x000fe20000000000 */
[----:B------:R-:W-:Y:S01]  /*01b0*/  ELECT P0, URZ, PT ;  /* 0x00000000003f782f */ /* 0x000fe20003800000 */
[----:B------:R-:W-:-:S04]  /*01c0*/  UIADD3 UR6, -UR6, 0x100000, URZ ;  /* 0x0010000006067890 */ /* 0x000fc8000fffe13f */
[----:B------:R-:W-:Y:S02]  /*01d0*/  USHF.L.U32 UR7, UR6, 0xb, URZ ;  /* 0x0000000b06077899 */ /* 0x000fe4000800063f */
[----:B------:R-:W-:Y:S02]  /*01e0*/  USHF.L.U32 UR6, UR6, 0x1, URZ ;  /* 0x0000000106067899 */ /* 0x000fe4000800063f */
[----:B0-----:R-:W-:Y:S02]  /*01f0*/  ULEA UR8, UR8, UR4, 0x18 ;  /* 0x0000000408087291 */ /* 0x001fe4000f8ec03f */
[----:B------:R-:W-:-:S04]  /*0200*/  UIADD3 UR4, -UR5, 0x100000, URZ ;  /* 0x0010000005047890 */ /* 0x000fc8000fffe13f */
[----:B------:R-:W-:Y:S02]  /*0210*/  USHF.L.U32 UR5, UR4, 0xb, URZ ;  /* 0x0000000b04057899 */ /* 0x000fe4000800063f */
[----:B------:R-:W-:Y:S01]  /*0220*/  USHF.L.U32 UR4, UR4, 0x1, URZ ;  /* 0x0000000104047899 */ /* 0x000fe2000800063f */
[----:B------:R-:W0:Y:S11]  /*0230*/  FENCE.VIEW.ASYNC.S ;  /* 0x00000000000073c6 */ /* 0x000e360000000000 */
[----:B0-----:R0:W1:Y:S01]  /*0240*/  SYNCS.EXCH.64 URZ, [UR8], UR4 ;  /* 0x00000004083f75b2 */ /* 0x0010620008000100 */
[----:B------:R0:W2:Y:S01]  /*0250*/  SYNCS.EXCH.64 URZ, [UR8+0x28], UR6 ;  /* 0x00002806083f75b2 */ /* 0x0000a20008000100 */
[----:B------:R0:W3:Y:S01]  /*0260*/  SYNCS.EXCH.64 URZ, [UR8+0x8], UR4 ;  /* 0x00000804083f75b2 */ /* 0x0000e20008000100 */
[----:B------:R0:W4:Y:S01]  /*0270*/  SYNCS.EXCH.64 URZ, [UR8+0x30], UR6 ;  /* 0x00003006083f75b2 */ /* 0x0001220008000100 */
[----:B------:R0:W0:Y:S01]  /*0280*/  SYNCS.EXCH.64 URZ, [UR8+0x10], UR4 ;  /* 0x00001004083f75b2 */ /* 0x0000220008000100 */
[----:B------:R0:W0:Y:S01]  /*0290*/  SYNCS.EXCH.64 URZ, [UR8+0x38], UR6 ;  /* 0x00003806083f75b2 */ /* 0x0000220008000100 */
[----:B------:R0:W0:Y:S01]  /*02a0*/  SYNCS.EXCH.64 URZ, [UR8+0x18], UR4 ;  /* 0x00001804083f75b2 */ /* 0x0000220008000100 */
[----:B------:R0:W0:Y:S01]  /*02b0*/  SYNCS.EXCH.64 URZ, [UR8+0x40], UR6 ;  /* 0x00004006083f75b2 */ /* 0x0000220008000100 */
[----:B------:R0:W0:Y:S01]  /*02c0*/  SYNCS.EXCH.64 URZ, [UR8+0x20], UR4 ;  /* 0x00002004083f75b2 */ /* 0x0000220008000100 */
[----:B------:R0:W0:Y:S01]  /*02d0*/  SYNCS.EXCH.64 URZ, [UR8+0x48], UR6 ;  /* 0x00004806083f75b2 */ /* 0x0000220008000100 */
[----:B------:R-:W-:Y:S01]  /*02e0*/  NOP ;  /* 0x0000000000007918 */ /* 0x000fe20000000000 */
.L_x_2:
[----:B------:R-:W5:Y:S01]  /*02f0*/  SHFL.IDX PT, R12, R0, RZ, 0x1f ;  /* 0x00001fff000c7589 */ /* 0x000f6200000e0000 */
[----:B------:R-:W1:Y:S01]  /*0300*/  S2UR UR12, SR_CTAID.X ;  /* 0x00000000000c79c3 */ /* 0x000e620000002500 */
[----:B------:R-:W-:Y:S02]  /*0310*/  SHF.R.S32.HI R3, RZ, 0x1f, R4 ;  /* 0x0000001fff037819 */ /* 0x000fe40000011404 */
[----:B------:R-:W-:Y:S01]  /*0320*/  ELECT P0, URZ, PT ;  /* 0x00000000003f782f */ /* 0x000fe20003800000 */
[----:B------:R-:W2:Y:S01]  /*0330*/  SHFL.IDX PT, R11, R0, RZ, 0x1f ;  /* 0x00001fff000b7589 */ /* 0x000ea200000e0000 */
[----:B0-----:R-:W-:Y:S01]  /*0340*/  ULDC UR4, c[0x0][0x150] ;  /* 0x0000540000047ab9 */ /* 0x001fe20000000800 */
[----:B------:R-:W-:Y:S02]  /*0350*/  LEA.HI R3, R3, R4, RZ, 0x7 ;  /* 0x0000000403037211 */ /* 0x000fe400078f38ff */
[----:B------:R-:W-:Y:S01]  /*0360*/  ELECT P1, URZ, PT ;  /* 0x00000000003f782f */ /* 0x000fe20003820000 */
[----:B------:R-:W0:Y:S01]  /*0370*/  S2R R6, SR_CTAID.Y ;  /* 0x0000000000067919 */ /* 0x000e220000002600 */
[----:B------:R-:W3:Y:S01]  /*0380*/  LDC R14, c[0x0][0x144] ;  /* 0x00005100ff0e7b82 */ /* 0x000ee20000000800 */
[----:B------:R-:W-:Y:S01]  /*0390*/  LOP3.LUT R3, R3, 0xffffff80, RZ, 0xc0, !PT ;  /* 0xffffff8003037812 */ /* 0x000fe200078ec0ff */
[----:B------:R-:W-:Y:S01]  /*03a0*/  UMOV UR11, 0x80 ;  /* 0x00000080000b7882 */ /* 0x000fe20000000000 */
[----:B------:R-:W4:Y:S01]  /*03b0*/  SHFL.IDX PT, R16, R7, RZ, 0x1f ;  /* 0x00001fff07107589 */ /* 0x000f2200000e0000 */
[----:B------:R-:W-:Y:S01]  /*03c0*/  NOP ;  /* 0x0000000000007918 */ /* 0x000fe20000000000 */
[----:B------:R-:W-:Y:S01]  /*03d0*/  NOP ;  /* 0x0000000000007918 */ /* 0x000fe20000000000 */
[----:B------:R-:W-:Y:S01]  /*03e0*/  IMAD.IADD R5, R4, 0x1, -R3 ;  /* 0x0000000104057824 */ /* 0x000fe200078e0a03 */
[C---:B------:R-:W-:Y:S01]  /*03f0*/  ISETP.NE.AND P4, PT, R10.reuse, RZ, PT ;  /* 0x000000ff0a00720c */ /* 0x040fe20003f85270 */
[----:B------:R-:W4:Y:S01]  /*0400*/  LDC R15, c[0x0][0x140] ;  /* 0x00005000ff0f7b82 */ /* 0x000f220000000800 */
[----:B------:R-:W-:-:S02]  /*0410*/  VIADD R36, R10, 0xffffffff ;  /* 0xffffffff0a247836 */ /* 0x000fc40000000000 */
[----:B------:R-:W-:Y:S01]  /*0420*/  SHF.R.S32.HI R8, RZ, 0x1f, R5 ;  /* 0x0000001fff087819 */ /* 0x000fe20000011405 */
[----:B------:R-:W-:Y:S02]  /*0430*/  IMAD.MOV.U32 R89, RZ, RZ, 0x1 ;  /* 0x00000001ff597424 */ /* 0x000fe400078e00ff */
[----:B------:R-:W-:Y:S02]  /*0440*/  ISETP.GE.U32.AND P6, PT, R36, 0x2, PT ;  /* 0x000000022400780c */ /* 0x000fe40003fc6070 */
[----:B-----5:R-:W-:Y:S01]  /*0450*/  ISETP.NE.OR P0, PT, R12, RZ, !P0 ;  /* 0x000000ff0c00720c */ /* 0x020fe20004705670 */
[----:B------:R-:W5:Y:S01]  /*0460*/  LDC R25, c[0x0][0x148] ;  /* 0x00005200ff197b82 */ /* 0x000f620000000800 */
[----:B-1----:R-:W-:Y:S02]  /*0470*/  I2FP.F32.U32 R12, UR12 ;  /* 0x0000000c000c7c45 */ /* 0x002fe40008201000 */
[----:B------:R-:W-:Y:S02]  /*0480*/  LEA.HI R3, R8, R5, RZ, 0x3 ;  /* 0x0000000508037211 */ /* 0x000fe400078f18ff */
[----:B--2---:R-:W-:Y:S01]  /*0490*/  ISETP.NE.OR P1, PT, R11, RZ, !P1 ;  /* 0x000000ff0b00720c */ /* 0x004fe20004f25670 */
[----:B------:R-:W-:Y:S01]  /*04a0*/  FMUL R13, R12, UR4 ;  /* 0x000000040c0d7c20 */ /* 0x000fe20008400000 */
[--C-:B------:R-:W-:Y:S01]  /*04b0*/  SHF.R.S32.HI R0, RZ, 0x3, R3.reuse ;  /* 0x00000003ff007819 */ /* 0x100fe20000011403 */
[----:B------:R-:W-:Y:S01]  /*04c0*/  ULDC UR4, c[0x0][0x154] ;  /* 0x0000550000047ab9 */ /* 0x000fe20000000800 */
[----:B------:R-:W-:-:S02]  /*04d0*/  SHF.R.S32.HI R3, RZ, 0x1f, R3 ;  /* 0x0000001fff037819 */ /* 0x000fc40000011403 */
[----:B------:R-:W-:Y:S01]  /*04e0*/  SHF.R.S32.HI R12, RZ, 0x1f, R9 ;  /* 0x0000001fff0c7819 */ /* 0x000fe20000011409 */
[----:B------:R-:W1:Y:S01]  /*04f0*/  F2I.U32.TRUNC.NTZ R13, R13 ;  /* 0x0000000d000d7305 */ /* 0x000e62000020f000 */
[----:B------:R-:W-:Y:S01]  /*0500*/  LEA.HI R11, R3, R0, RZ, 0x2 ;  /* 0x00000000030b7211 */ /* 0x000fe200078f10ff */
[----:B------:R-:W-:Y:S01]  /*0510*/  VOTEU.ALL UP1, P0 ;  /* 0x00000000003f7886 */ /* 0x000fe20000020000 */
[----:B------:R-:W-:Y:S01]  /*0520*/  LEA.HI R12, R12, R9, RZ, 0x2 ;  /* 0x000000090c0c7211 */ /* 0x000fe200078f10ff */
[----:B------:R-:W-:Y:S01]  /*0530*/  VOTEU.ALL UP0, P0 ;  /* 0x00000000003f7886 */ /* 0x000fe20000000000 */
[----:B------:R-:W-:Y:S01]  /*0540*/  SHF.R.S32.HI R3, RZ, 0x1f, R2 ;  /* 0x0000001fff037819 */ /* 0x000fe20000011402 */
[----:B------:R-:W-:Y:S01]  /*0550*/  VOTEU.ALL UP2, P1 ;  /* 0x00000000003f7886 */ /* 0x000fe20000840000 */
[----:B------:R-:W-:Y:S01]  /*0560*/  LOP3.LUT R11, R11, 0xfffffffc, RZ, 0xc0, !PT ;  /* 0xfffffffc0b0b7812 */ /* 0x000fe200078ec0ff */
[----:B------:R-:W2:Y:S01]  /*0570*/  @!UP1 S2UR UR7, SR_CgaCtaId ;  /* 0x00000000000799c3 */ /* 0x000ea20000008800 */
[----:B------:R-:W-:Y:S01]  /*0580*/  LOP3.LUT R12, R12, 0x3ffffffc, RZ, 0xc0, !PT ;  /* 0x3ffffffc0c0c7812 */ /* 0x000fe200078ec0ff */
[----:B------:R-:W-:Y:S01]  /*0590*/  @!UP1 UMOV UR6, 0x400 ;  /* 0x0000040000069882 */ /* 0x000fe20000000000 */
[----:B------:R-:W-:Y:S01]  /*05a0*/  LEA.HI R3, R3, R2, RZ, 0x2 ;  /* 0x0000000203037211 */ /* 0x000fe200078f10ff */
[----:B------:R-:W-:Y:S01]  /*05b0*/  IMAD.IADD R11, R0, 0x1, -R11 ;  /* 0x00000001000b7824 */ /* 0x000fe200078e0a0b */
[----:B------:R-:W-:Y:S01]  /*05c0*/  @!UP2 UMOV UR9, 0x400 ;  /* 0x000004000009a882 */ /* 0x000fe20000000000 */
[----:B------:R-:W-:Y:S01]  /*05d0*/  IMAD.IADD R12, R9, 0x1, -R12 ;  /* 0x00000001090c7824 */ /* 0x000fe200078e0a0c */
[----:B------:R-:W-:Y:S01]  /*05e0*/  LOP3.LUT R3, R3, 0xfffffffc, RZ, 0xc0, !PT ;  /* 0xfffffffc03037812 */ /* 0x000fe200078ec0ff */
[----:B------:R-:W5:Y:S01]  /*05f0*/  @!UP2 S2UR UR10, SR_CgaCtaId ;  /* 0x00000000000aa9c3 */ /* 0x000f620000008800 */
[----:B-1----:R-:W-:Y:S01]  /*0600*/  IMAD.MOV R13, RZ, RZ, -R13 ;  /* 0x000000ffff0d7224 */ /* 0x002fe200078e0a0d */
[----:B------:R-:W-:Y:S01]  /*0610*/  VOTEU.ALL UP3, P1 ;  /* 0x00000000003f7886 */ /* 0x000fe20000860000 */
[----:B------:R-:W-:Y:S01]  /*0620*/  IMAD R11, R12, 0x4, R11 ;  /* 0x000000040c0b7824 */ /* 0x000fe200078e020b */
[----:B------:R-:W-:Y:S01]  /*0630*/  VOTEU.ALL UP4, P1 ;  /* 0x00000000003f7886 */ /* 0x000fe20000880000 */
[----:B------:R-:W-:Y:S01]  /*0640*/  IMAD.IADD R9, R2, 0x1, -R3 ;  /* 0x0000000102097824 */ /* 0x000fe200078e0a03 */
[----:B0-----:R-:W-:Y:S01]  /*0650*/  I2FP.F32.U32 R2, R6 ;  /* 0x0000000600027245 */ /* 0x001fe20000201000 */
[----:B---3--:R-:W-:Y:S01]  /*0660*/  IMAD R21, R14, R13, UR12 ;  /* 0x0000000c0e157e24 */ /* 0x008fe2000f8e020d */
[C---:B------:R-:W-:Y:S01]  /*0670*/  LEA.HI R0, R11.reuse, R11, RZ, 0x1 ;  /* 0x0000000b0b007211 */ /* 0x040fe200078f08ff */
[C---:B------:R-:W-:Y:S01]  /*0680*/  IMAD.SHL.U32 R88, R11.reuse, 0x4, RZ ;  /* 0x000000040b587824 */ /* 0x040fe200078e00ff */
[----:B------:R-:W-:Y:S01]  /*0690*/  VOTEU.ALL UP5, P1 ;  /* 0x00000000003f7886 */ /* 0x000fe200008a0000 */
[----:B------:R-:W-:Y:S01]  /*06a0*/  FMUL R2, R2, UR4 ;  /* 0x0000000402027c20 */ /* 0x000fe20008400000 */
[----:B------:R-:W-:Y:S01]  /*06b0*/  LOP3.LUT R0, R0, 0xfffffffe, RZ, 0xc0, !PT ;  /* 0xfffffffe00007812 */ /* 0x000fe200078ec0ff */
[----:B------:R-:W-:Y:S01]  /*06c0*/  UMOV UR4, 0x20 ;  /* 0x0000002000047882 */ /* 0x000fe20000000000 */
[----:B------:R-:W-:Y:S01]  /*06d0*/  LOP3.LUT R88, R11, 0xc, R88, 0x78, !PT ;  /* 0x0000000c0b587812 */ /* 0x000fe200078e7858 */
[----:B------:R-:W-:-:S04]  /*06e0*/  @!UP1 UIADD3 UR4, -UR4, 0x100000, URZ ;  /* 0x0010000004049890 */ /* 0x000fc8000fffe13f */
[----:B------:R-:W-:Y:S02]  /*06f0*/  @!UP1 USHF.L.U32 UR5, UR4, 0xb, URZ ;  /* 0x0000000b04059899 */ /* 0x000fe4000800063f */
[----:B------:R-:W-:Y:S01]  /*0700*/  @!UP1 USHF.L.U32 UR4, UR4, 0x1, URZ ;  /* 0x0000000104049899 */ /* 0x000fe2000800063f */
[----:B----4-:R-:W-:Y:S01]  /*0710*/  ISETP.EQ.U32.AND P2, PT, R15, 0x1, PT ;  /* 0x000000010f00780c */ /* 0x010fe20003f42070 */
[----:B------:R-:W-:Y:S01]  /*0720*/  IMAD.IADD R0, R11, 0x1, -R0 ;  /* 0x000000010b007824 */ /* 0x000fe200078e0a00 */
[----:B------:R-:W0:Y:S01]  /*0730*/  F2I.U32.TRUNC.NTZ R2, R2 ;  /* 0x0000000200027305 */ /* 0x000e22000020f000 */
[----:B--2---:R-:W-:Y:S01]  /*0740*/  @!UP1 ULEA UR8, UR7, UR6, 0x18 ;  /* 0x0000000607089291 */ /* 0x004fe2000f8ec03f */
[----:B------:R-:W-:Y:S01]  /*0750*/  R2UR UR43, R16 ;  /* 0x00000000102b72ca */ /* 0x000fe200000e0000 */
[----:B------:R-:W-:-:S04]  /*0760*/  @!UP2 UIADD3 UR6, -UR11, 0x100000, URZ ;  /* 0x001000000b06a890 */ /* 0x000fc8000fffe13f */
[----:B------:R-:W-:Y:S02]  /*0770*/  @!UP2 USHF.L.U32 UR7, UR6, 0xb, URZ ;  /* 0x0000000b0607a899 */ /* 0x000fe4000800063f */
[----:B------:R-:W-:Y:S01]  /*0780*/  @!UP2 USHF.L.U32 UR6, UR6, 0x1, URZ ;  /* 0x000000010606a899 */ /* 0x000fe2000800063f */
[----:B------:R-:W-:Y:S01]  /*0790*/  ISETP.NE.AND P3, PT, R0, R21, PT ;  /* 0x000000150000720c */ /* 0x000fe20003f65270 */
[----:B------:R-:W-:Y:S01]  /*07a0*/  VOTEU.ALL UP1, P0 ;  /* 0x00000000003f7886 */ /* 0x000fe20000020000 */
[----:B-----5:R-:W-:Y:S01]  /*07b0*/  @!UP2 ULEA UR9, UR10, UR9, 0x18 ;  /* 0x000000090a09a291 */ /* 0x020fe2000f8ec03f */
[----:B------:R-:W-:Y:S01]  /*07c0*/  LOP3.LUT P0, RZ, R5, 0x7, RZ, 0xc0, !PT ;  /* 0x0000000705ff7812 */ /* 0x000fe2000780c0ff */
[----:B------:R-:W-:Y:S01]  /*07d0*/  VOTEU.ALL UP2, P1 ;  /* 0x00000000003f7886 */ /* 0x000fe20000840000 */
[----:B------:R-:W-:Y:S02]  /*07e0*/  ISETP.NE.AND P1, PT, R9, 0x3, PT ;  /* 0x000000030900780c */ /* 0x000fe40003f25270 */
[----:B------:R-:W-:-:S02]  /*07f0*/  ISETP.LT.U32.AND P0, PT, R88, 0x2, !P0 ;  /* 0x000000025800780c */ /* 0x000fc40004701070 */
[----:B------:R-:W-:Y:S01]  /*0800*/  ISETP.EQ.OR P1, PT, R9, RZ, !P1 ;  /* 0x000000ff0900720c */ /* 0x000fe20004f22670 */
[----:B------:R-:W1:Y:S02]  /*0810*/  FENCE.VIEW.ASYNC.S ;  /* 0x00000000000073c6 */ /* 0x000e640000000000 */
[----:B-1----:R1:W2:Y:S01]  /*0820*/  @!UP0 SYNCS.EXCH.64 URZ, [UR8+0x80], UR4 ;  /* 0x00008004083f85b2 */ /* 0x0022a20008000100 */
[----:B0-----:R-:W-:Y:S01]  /*0830*/  IMAD.MOV R20, RZ, RZ, -R2 ;  /* 0x000000ffff147224 */ /* 0x001fe200078e0a02 */
[----:B------:R-:W-:-:S03]  /*0840*/  @P3 LEA.HI R0, R88, R88, RZ, 0x1 ;  /* 0x0000005858003211 */ /* 0x000fc600078f08ff */
[----:B------:R-:W-:Y:S01]  /*0850*/  IMAD R3, R25, R20, R6 ;  /* 0x0000001419037224 */ /* 0x000fe200078e0206 */
[----:B------:R-:W-:Y:S02]  /*0860*/  ISETP.EQ.AND P1, PT, R10, RZ, P1 ;  /* 0x000000ff0a00720c */ /* 0x000fe40000f22270 */
[----:B------:R-:W-:Y:S02]  /*0870*/  @P3 SHF.R.S32.HI R0, RZ, 0x1, R0 ;  /* 0x00000001ff003819 */ /* 0x000fe40000011400 */
[----:B------:R-:W-:Y:S02]  /*0880*/  SEL R23, RZ, 0x1, !P1 ;  /* 0x00000001ff177807 */ /* 0x000fe40004800000 */
[----:B------:R-:W-:Y:S02]  /*0890*/  @P3 ISETP.NE.AND P5, PT, R0, R3, PT ;  /* 0x000000030000320c */ /* 0x000fe40003fa5270 */
[----:B------:R-:W-:Y:S01]  /*08a0*/  SEL R0, RZ, 0x1, !P0 ;  /* 0x00000001ff007807 */ /* 0x000fe20004000000 */
[----:B------:R1:W0:Y:S01]  /*08b0*/  @!UP1 SYNCS.EXCH.64 URZ, [UR8+0x88], UR4 ;  /* 0x00008804083f95b2 */ /* 0x0002220008000100 */
[----:B------:R-:W-:Y:S01]  /*08c0*/  NOP ;  /* 0x0000000000007918 */ /* 0x000fe20000000000 */
[----:B------:R-:W-:-:S02]  /*08d0*/  @P3 SEL R89, RZ, 0x1, P5 ;  /* 0x00000001ff593807 */ /* 0x000fc40002800000 */
[----:B------:R-:W-:Y:S02]  /*08e0*/  SEL R23, R23, 0x2, P6 ;  /* 0x0000000217177807 */ /* 0x000fe40003000000 */
[----:B------:R-:W-:Y:S01]  /*08f0*/  LOP3.LUT R89, R89, R0, RZ, 0xc0, !PT ;  /* 0x0000000059597212 */ /* 0x000fe200078ec0ff */
[----:B------:R1:W3:Y:S01]  /*0900*/  @!UP2 SYNCS.EXCH.64 URZ, [UR9+0x60], UR6 ;  /* 0x00006006093fa5b2 */ /* 0x0002e20008000100 */
[----:B------:R1:W4:Y:S01]  /*0910*/  @!UP3 SYNCS.EXCH.64 URZ, [UR9+0x68], UR6 ;  /* 0x00006806093fb5b2 */ /* 0x0003220008000100 */
[----:B------:R1:W0:Y:S01]  /*0920*/  @!UP4 SYNCS.EXCH.64 URZ, [UR9+0x70], UR6 ;  /* 0x00007006093fc5b2 */ /* 0x0002220008000100 */
[----:B------:R1:W0:Y:S01]  /*0930*/  @!UP5 SYNCS.EXCH.64 URZ, [UR9+0x78], UR6 ;  /* 0x00007806093fd5b2 */ /* 0x0002220008000100 */
[----:B------:R-:W-:Y:S01]  /*0940*/  NOP ;  /* 0x0000000000007918 */ /* 0x000fe20000000000 */
[----:B-12---:R-:W-:Y:S05]  /*0950*/  @!P2 BRA `(.L_x_3) ;  /* 0x000000000008a947 */ /* 0x006fea0003800000 */
[----:B0--34-:R-:W-:Y:S01]  /*0960*/  UCGABAR_ARV ;  /* 0x00000000000079c7 */ /* 0x019fe20008000000 */
[----:B------:R-:W-:Y:S05]  /*0970*/  BRA `(.L_x_4) ;  /* 0x0000000000047947 */ /* 0x000fea0003800000 */
.L_x_3:
[----:B0--34-:R-:W-:Y:S01]  /*0980*/  NOP ;  /* 0x0000000000007918 */ /* 0x019fe20000000000 */
.L_x_4:
[----:B------:R-:W-:Y:S01]  /*0990*/  ULDC.64 UR4, c[0x0][0x598] ;  /* 0x0001660000047ab9 */ /* 0x000fe20000000a00 */
[----:B------:R-:W-:Y:S01]  /*09a0*/  ULDC.64 UR36, c[0x0][0x208] ;  /* 0x0000820000247ab9 */ /* 0x000fe20000000a00 */
[----:B------:R-:W-:-:S04]  /*09b0*/  ISETP.NE.U32.AND P0, PT, RZ, UR4, PT ;  /* 0x00000004ff007c0c */ /* 0x000fc8000bf05070 */
[----:B------:R-:W-:-:S13]  /*09c0*/  ISETP.NE.AND.EX P0, PT, RZ, UR5, PT, P0 ;  /* 0x00000005ff007c0c */ /* 0x000fda000bf05300 */
[----:B------:R-:W-:Y:S05]  /*09d0*/  @!P0 BRA `(.L_x_5) ;  /* 0x00000000001c8947 */ /* 0x000fea0003800000 */
[----:B------:R-:W0:Y:S02]  /*09e0*/  LDC.64 R2, c[0x0][0x598] ;  /* 0x00016600ff027b82 */ /* 0x000e240000000a00 */
[----:B0-----:R-:W2:Y:S02]  /*09f0*/  LDG.E.64 R2, desc[UR36][R2.64] ;  /* 0x0000002402027981 */ /* 0x001ea4000c1e1b00 */
[----:B--2---:R-:W-:-:S04]  /*0a00*/  ISETP.NE.U32.AND P0, PT, R2, RZ, PT ;  /* 0x000000ff0200720c */ /* 0x004fc80003f05070 */
[----:B------:R-:W-:-:S13]  /*0a10*/  ISETP.NE.AND.EX P0, PT, R3, RZ, PT, P0 ;  /* 0x000000ff0300720c */ /* 0x000fda0003f05300 */
[----:B------:R-:W-:Y:S05]  /*0a20*/  @!P0 BRA `(.L_x_5) ;  /* 0x0000000000088947 */ /* 0x000fea0003800000 */
[----:B------:R0:W5:Y:S01]  /*0a30*/  LD.E R90, desc[UR36][R2.64] ;  /* 0x00000024025a7980 */ /* 0x000162000c101900 */
[----:B------:R-:W-:Y:S05]  /*0a40*/  BRA `(.L_x_6) ;  /* 0x0000000000247947 */ /* 0x000fea0003800000 */
.L_x_5:
[----:B------:R-:W-:Y:S02]  /*0a50*/  ULDC.64 UR4, c[0x0][0x588] ;  /* 0x0001620000047ab9 */ /* 0x000fe40000000a00 */
[----:B------:R-:W-:-:S04]  /*0a60*/  ISETP.NE.U32.AND P0, PT, RZ, UR4, PT ;  /* 0x00000004ff007c0c */ /* 0x000fc8000bf05070 */
[----:B------:R-:W-:-:S13]  /*0a70*/  ISETP.NE.AND.EX P0, PT, RZ, UR5, PT, P0 ;  /* 0x00000005ff007c0c */ /* 0x000fda000bf05300 */
[----:B------:R-:W-:Y:S05]  /*0a80*/  @!P0 BRA `(.L_x_7) ;  /* 0x00000000000c8947 */ /* 0x000fea0003800000 */
[----:B------:R-:W0:Y:S02]  /*0a90*/  LDC.64 R90, c[0x0][0x588] ;  /* 0x00016200ff5a7b82 */ /* 0x000e240000000a00 */
[----:B0-----:R1:W5:Y:S01]  /*0aa0*/  LDG.E R90, desc[UR36][R90.64] ;  /* 0x000000245a5a7981 */ /* 0x001362000c1e1900 */
[----:B------:R-:W-:Y:S05]  /*0ab0*/  BRA `(.L_x_6) ;  /* 0x0000000000087947 */ /* 0x000fea0003800000 */
.L_x_7:
[----:B------:R-:W-:Y:S02]  /*0ac0*/  ULDC UR4, c[0x0][0x580] ;  /* 0x0001600000047ab9 */ /* 0x000fe40000000800 */
[----:B------:R-:W-:-:S07]  /*0ad0*/  IMAD.U32 R90, RZ, RZ, UR4 ;  /* 0x00000004ff5a7e24 */ /* 0x000fce000f8e00ff */
.L_x_6:
[----:B------:R-:W-:Y:S02]  /*0ae0*/  ULDC.64 UR4, c[0x0][0x5a0] ;  /* 0x0001680000047ab9 */ /* 0x000fe40000000a00 */
[----:B------:R-:W-:-:S04]  /*0af0*/  ISETP.NE.U32.AND P0, PT, RZ, UR4, PT ;  /* 0x00000004ff007c0c */ /* 0x000fc8000bf05070 */
[----:B------:R-:W-:-:S13]  /*0b00*/  ISETP.NE.AND.EX P0, PT, RZ, UR5, PT, P0 ;  /* 0x00000005ff007c0c */ /* 0x000fda000bf05300 */
[----:B------:R-:W-:Y:S05]  /*0b10*/  @!P0 BRA `(.L_x_8) ;  /* 0x00000000001c8947 */ /* 0x000fea0003800000 */
[----:B0-----:R-:W0:Y:S02]  /*0b20*/  LDC.64 R2, c[0x0][0x5a0] ;  /* 0x00016800ff027b82 */ /* 0x001e240000000a00 */
[----:B0-----:R-:W2:Y:S02]  /*0b30*/  LDG.E.64 R2, desc[UR36][R2.64] ;  /* 0x0000002402027981 */ /* 0x001ea4000c1e1b00 */
[----:B--2---:R-:W-:-:S04]  /*0b40*/  ISETP.NE.U32.AND P0, PT, R2, RZ, PT ;  /* 0x000000ff0200720c */ /* 0x004fc80003f05070 */
[----:B------:R-:W-:-:S13]  /*0b50*/  ISETP.NE.AND.EX P0, PT, R3, RZ, PT, P0 ;  /* 0x000000ff0300720c */ /* 0x000fda0003f05300 */
[----:B------:R-:W-:Y:S05]  /*0b60*/  @!P0 BRA `(.L_x_8) ;  /* 0x0000000000088947 */ /* 0x000fea0003800000 */
[----:B-1----:R0:W5:Y:S01]  /*0b70*/  LD.E R91, desc[UR36][R2.64] ;  /* 0x00000024025b7980 */ /* 0x002162000c101900 */
[----:B------:R-:W-:Y:S05]  /*0b80*/  BRA `(.L_x_9) ;  /* 0x0000000000247947 */ /* 0x000fea0003800000 */
.L_x_8:
[----:B------:R-:W-:Y:S02]  /*0b90*/  ULDC.64 UR4, c[0x0][0x590] ;  /* 0x0001640000047ab9 */ /* 0x000fe40000000a00 */
[----:B------:R-:W-:-:S04]  /*0ba0*/  ISETP.NE.U32.AND P0, PT, RZ, UR4, PT ;  /* 0x00000004ff007c0c */ /* 0x000fc8000bf05070 */
[----:B------:R-:W-:-:S13]  /*0bb0*/  ISETP.NE.AND.EX P0, PT, RZ, UR5, PT, P0 ;  /* 0x00000005ff007c0c */ /* 0x000fda000bf05300 */
[----:B------:R-:W-:Y:S05]  /*0bc0*/  @!P0 BRA `(.L_x_10) ;  /* 0x00000000000c8947 */ /* 0x000fea0003800000 */
[----:B0-----:R-:W1:Y:S02]  /*0bd0*/  LDC.64 R2, c[0x0][0x590] ;  /* 0x00016400ff027b82 */ /* 0x001e640000000a00 */
[----:B-1----:R1:W5:Y:S01]  /*0be0*/  LDG.E R91, desc[UR36][R2.64] ;  /* 0x00000024025b7981 */ /* 0x002362000c1e1900 */
[----:B------:R-:W-:Y:S05]  /*0bf0*/  BRA `(.L_x_9) ;  /* 0x0000000000087947 */ /* 0x000fea0003800000 */
.L_x_10:
[----:B------:R-:W-:Y:S02]  /*0c00*/  ULDC UR4, c[0x0][0x584] ;  /* 0x0001610000047ab9 */ /* 0x000fe40000000800 */
[----:B-1----:R-:W-:-:S07]  /*0c10*/  IMAD.U32 R91, RZ, RZ, UR4 ;  /* 0x00000004ff5b7e24 */ /* 0x002fce000f8e00ff */
.L_x_9:
[----:B01----:R-:W0:Y:S01]  /*0c20*/  LDC R2, c[0x0][0x65c] ;  /* 0x00019700ff027b82 */ /* 0x003e220000000800 */
[----:B------:R-:W-:Y:S01]  /*0c30*/  ULDC UR6, c[0x0][0x28c] ;  /* 0x0000a30000067ab9 */ /* 0x000fe20000000800 */
[----:B------:R-:W-:Y:S01]  /*0c40*/  ISETP.NE.AND P0, PT, R10, 0x2, PT ;  /* 0x000000020a00780c */ /* 0x000fe20003f05270 */
[----:B------:R-:W-:Y:S01]  /*0c50*/  UIADD3 UR6, UR6, 0x3f, URZ ;  /* 0x0000003f06067890 */ /* 0x000fe2000fffe03f */
[----:B------:R-:W-:Y:S01]  /*0c60*/  IMAD.U32 R10, RZ, RZ, UR12 ;  /* 0x0000000cff0a7e24 */ /* 0x000fe2000f8e00ff */
[----:B------:R-:W-:Y:S01]  /*0c70*/  UMOV UR38, URZ ;  /* 0x0000003f00267c82 */ /* 0x000fe20008000000 */
[----:B------:R-:W-:Y:S01]  /*0c80*/  UMOV UR39, URZ ;  /* 0x0000003f00277c82 */ /* 0x000fe20008000000 */
[----:B------:R-:W-:Y:S01]  /*0c90*/  USHF.R.S32.HI UR7, URZ, 0x1f, UR6 ;  /* 0x0000001f3f077899 */ /* 0x000fe20008011406 */
[----:B------:R-:W-:-:S03]  /*0ca0*/  ULDC.64 UR8, c[0x0][0x650] ;  /* 0x0001940000087ab9 */ /* 0x000fc60000000a00 */
[----:B------:R-:W-:-:S04]  /*0cb0*/  ULEA.HI UR7, UR7, UR6, URZ, 0x6 ;  /* 0x0000000607077291 */ /* 0x000fc8000f8f303f */
[----:B------:R-:W-:Y:S01]  /*0cc0*/  USHF.R.S32.HI UR40, URZ, 0x6, UR7 ;  /* 0x000000063f287899 */ /* 0x000fe20008011407 */
[----:B0-----:R-:W-:-:S13]  /*0cd0*/  ISETP.NE.AND P1, PT, R2, 0x1, PT ;  /* 0x000000010200780c */ /* 0x001fda0003f25270 */
[----:B------:R-:W0:Y:S01]  /*0ce0*/  @P1 LDC R17, c[0x0][0x10] ;  /* 0x00000400ff111b82 */ /* 0x000e220000000800 */
[----:B------:R-:W-:Y:S02]  /*0cf0*/  @P1 IMAD.MOV.U32 R7, RZ, RZ, RZ ;  /* 0x000000ffff071224 */ /* 0x000fe400078e00ff */
[----:B------:R-:W-:-:S05]  /*0d00*/  @P1 IMAD.MOV.U32 R11, RZ, RZ, RZ ;  /* 0x000000ffff0b1224 */ /* 0x000fca00078e00ff */
[----:B------:R-:W1:Y:S01]  /*0d10*/  @!P1 LDC R3, c[0x0][0xc] ;  /* 0x00000300ff039b82 */ /* 0x000e620000000800 */
[----:B------:R-:W-:Y:S01]  /*0d20*/  ULDC UR4, c[0x0][0xc] ;  /* 0x0000030000047ab9 */ /* 0x000fe20000000800 */
[----:B------:R-:W-:Y:S02]  /*0d30*/  ULDC UR5, c[0x0][0x10] ;  /* 0x0000040000057ab9 */ /* 0x000fe40000000800 */
[----:B------:R-:W-:-:S04]  /*0d40*/  UIMAD.WIDE.U32 UR4, UR4, UR5, URZ ;  /* 0x00000005040472a5 */ /* 0x000fc8000f8e003f */
[----:B------:R-:W2:Y:S01]  /*0d50*/  LDC R0, c[0x0][0x14] ;  /* 0x00000500ff007b82 */ /* 0x000ea20000000800 */
[----:B0-----:R-:W-:-:S04]  /*0d60*/  @P1 IMAD.WIDE.U32 R16, R17, UR12, R6 ;  /* 0x0000000c11101c25 */ /* 0x001fc8000f8e0006 */
[----:B------:R-:W-:Y:S02]  /*0d70*/  @P1 IMAD.IADD R17, R17, 0x1, R11 ;  /* 0x0000000111111824 */ /* 0x000fe400078e020b */
[----:B------:R-:W-:Y:S02]  /*0d80*/  IMAD.MOV.U32 R11, RZ, RZ, RZ ;  /* 0x000000ffff0b7224 */ /* 0x000fe400078e00ff */
[----:B-1----:R-:W-:-:S04]  /*0d90*/  @!P1 IMAD.WIDE.U32 R10, R6, R3, R10 ;  /* 0x00000003060a9225 */ /* 0x002fc800078e000a */
[----:B------:R-:W-:Y:S02]  /*0da0*/  @!P1 IMAD.MOV.U32 R16, RZ, RZ, R10 ;  /* 0x000000ffff109224 */ /* 0x000fe400078e000a */
[----:B--2---:R-:W-:-:S04]  /*0db0*/  IMAD.WIDE.U32 R12, R0, UR4, RZ ;  /* 0x00000004000c7c25 */ /* 0x004fc8000f8e00ff */
[----:B------:R-:W-:Y:S01]  /*0dc0*/  IMAD R3, R0, UR5, RZ ;  /* 0x0000000500037c24 */ /* 0x000fe2000f8e02ff */
[----:B------:R0:W-:Y:S01]  /*0dd0*/  STL.64 [R1], R12 ;  /* 0x0000000c01007387 */ /* 0x0001e20000100a00 */
[----:B------:R-:W-:Y:S02]  /*0de0*/  @!P1 IMAD.MOV.U32 R17, RZ, RZ, R11 ;  /* 0x000000ffff119224 */ /* 0x000fe400078e000b */
[----:B------:R-:W-:Y:S01]  /*0df0*/  IMAD.IADD R0, R13, 0x1, R3 ;  /* 0x000000010d007824 */ /* 0x000fe200078e0203 */
[----:B------:R-:W-:Y:S06]  /*0e00*/  @P0 BRA `(.L_x_11) ;  /* 0x0000000000200947 */ /* 0x000fec0003800000 */
[----:B------:R-:W-:Y:S01]  /*0e10*/  UISETP.GE.U32.AND UP0, UPT, UR40, 0x5, UPT ;  /* 0x000000052800788c */ /* 0x000fe2000bf06070 */
[----:B------:R-:W-:Y:S01]  /*0e20*/  IADD3 R16, P0, R16, R12, RZ ;  /* 0x0000000c10107210 */ /* 0x000fe20007f1e0ff */
[----:B------:R-:W-:Y:S01]  /*0e30*/  UIMAD.WIDE.U32 UR4, UR40, -0x33333333, URZ ;  /* 0xcccccccd280478a5 */ /* 0x000fe2000f8e003f */
[----:B------:R-:W-:-:S03]  /*0e40*/  UMOV UR39, URZ ;  /* 0x0000003f00277c82 */ /* 0x000fc60008000000 */
[----:B------:R-:W-:Y:S01]  /*0e50*/  USHF.R.U32.HI UR4, URZ, 0x2, UR5 ;  /* 0x000000023f047899 */ /* 0x000fe20008011605 */
[----:B------:R-:W-:-:S03]  /*0e60*/  IMAD.X R17, R0, 0x1, R17, P0 ;  /* 0x0000000100117824 */ /* 0x000fc600000e0611 */
[----:B------:R-:W-:Y:S02]  /*0e70*/  UIMAD UR38, UR4, -0x5, UR40 ;  /* 0xfffffffb042678a4 */ /* 0x000fe4000f8e0228 */
[----:B------:R-:W-:-:S12]  /*0e80*/  @UP0 ULOP3.LUT UR39, UR4, 0x1, URZ, 0xc0, !UPT ;  /* 0x0000000104270892 */ /* 0x000fd8000f8ec03f */
.L_x_11:
[----:B------:R-:W-:Y:S01]  /*0e90*/  ISETP.GE.U32.AND P0, PT, R16, UR8, PT ;  /* 0x0000000810007c0c */ /* 0x000fe2000bf06070 */
[----:B------:R-:W-:Y:S01]  /*0ea0*/  IMAD.MOV.U32 R22, RZ, RZ, -0x1 ;  /* 0xffffffffff167424 */ /* 0x000fe200078e00ff */
[----:B------:R-:W-:Y:S01]  /*0eb0*/  PRMT R3, RZ, 0x7610, R3 ;  /* 0x00007610ff037816 */ /* 0x000fe20000000003 */
[----:B------:R-:W-:Y:S01]  /*0ec0*/  IMAD.MOV.U32 R18, RZ, RZ, -0x1 ;  /* 0xffffffffff127424 */ /* 0x000fe200078e00ff */
[----:B------:R-:W-:Y:S01]  /*0ed0*/  ISETP.GE.U32.AND.EX P0, PT, R17, UR9, PT, P0 ;  /* 0x0000000911007c0c */ /* 0x000fe2000bf06100 */
[----:B------:R-:W-:-:S12]  /*0ee0*/  IMAD.MOV.U32 R19, RZ, RZ, -0x1 ;  /* 0xffffffffff137424 */ /* 0x000fd800078e00ff */
[----:B------:R-:W-:Y:S05]  /*0ef0*/  @P0 BRA `(.L_x_12) ;  /* 0x0000000400280947 */ /* 0x000fea0003800000 */
[----:B------:R-:W1:Y:S01]  /*0f00*/  LDC.64 R26, c[0x0][0x628] ;  /* 0x00018a00ff1a7b82 */ /* 0x000e620000000a00 */
[----:B------:R-:W-:Y:S02]  /*0f10*/  IMAD.MOV.U32 R10, RZ, RZ, R16 ;  /* 0x000000ffff0a7224 */ /* 0x000fe400078e0010 */
[----:B------:R-:W-:-:S05]  /*0f20*/  IMAD.MOV.U32 R11, RZ, RZ, R17 ;  /* 0x000000ffff0b7224 */ /* 0x000fca00078e0011 */
[----:B------:R-:W2:Y:S08]  /*0f30*/  LDC R18, c[0x0][0x630] ;  /* 0x00018c00ff127b82 */ /* 0x000eb00000000800 */
[----:B------:R-:W3:Y:S01]  /*0f40*/  LDC.64 R28, c[0x0][0x620] ;  /* 0x00018800ff1c7b82 */ /* 0x000ee20000000a00 */
[----:B-1----:R-:W-:-:S04]  /*0f50*/  ISETP.NE.U32.AND P0, PT, R26, RZ, PT ;  /* 0x000000ff1a00720c */ /* 0x002fc80003f05070 */
[----:B------:R-:W-:-:S13]  /*0f60*/  ISETP.NE.AND.EX P0, PT, R27, RZ, PT, P0 ;  /* 0x000000ff1b00720c */ /* 0x000fda0003f05300 */
[----:B--23--:R-:W-:Y:S05]  /*0f70*/  @!P0 BRA `(.L_x_13) ;  /* 0x0000000000288947 */ /* 0x00cfea0003800000 */
[----:B------:R-:W1:Y:S02]  /*0f80*/  LDC R3, c[0x0][0x634] ;  /* 0x00018d00ff037b82 */ /* 0x000e640000000800 */
[----:B-1----:R-:W-:-:S05]  /*0f90*/  IADD3 R3, P0, R16, R3, RZ ;  /* 0x0000000310037210 */ /* 0x002fca0007f1e0ff */
[----:B------:R-:W-:-:S04]  /*0fa0*/  IMAD.X R19, RZ, RZ, R17, P0 ;  /* 0x000000ffff137224 */ /* 0x000fc800000e0611 */
[----:B------:R-:W-:-:S04]  /*0fb0*/  IMAD.WIDE.U32 R10, R19, R26, RZ ;  /* 0x0000001a130a7225 */ /* 0x000fc800078e00ff */
[----:B0-----:R-:W-:-:S04]  /*0fc0*/  IMAD.WIDE.U32 R12, P0, R3, R27, R10 ;  /* 0x0000001b030c7225 */ /* 0x001fc8000780000a */
[----:B------:R-:W-:-:S04]  /*0fd0*/  IMAD.WIDE.U32 R10, R3, R26, RZ ;  /* 0x0000001a030a7225 */ /* 0x000fc800078e00ff */
[----:B------:R-:W-:Y:S01]  /*0fe0*/  IMAD.X R15, RZ, RZ, RZ, P0 ;  /* 0x000000ffff0f7224 */ /* 0x000fe200000e06ff */
[----:B------:R-:W-:Y:S01]  /*0ff0*/  IADD3 RZ, P0, R11, R12, RZ ;  /* 0x0000000c0bff7210 */ /* 0x000fe20007f1e0ff */
[----:B------:R-:W-:-:S04]  /*1000*/  IMAD.MOV.U32 R14, RZ, RZ, R13 ;  /* 0x000000ffff0e7224 */ /* 0x000fc800078e000d */
[----:B------:R-:W-:-:S08]  /*1010*/  IMAD.WIDE.U32.X R10, R19, R27, R14, P0 ;  /* 0x0000001b130a7225 */ /* 0x000fd000000e040e */
.L_x_13:
[----:B------:R-:W1:Y:S01]  /*1020*/  LDC.64 R32, c[0x0][0x640] ;  /* 0x00019000ff207b82 */ /* 0x000e620000000a00 */
[-CC-:B------:R-:W-:Y:S02]  /*1030*/  SHF.R.U64 R30, R10, R18.reuse, R11.reuse ;  /* 0x000000120a1e7219 */ /* 0x180fe4000000120b */
[----:B------:R-:W-:Y:S02]  /*1040*/  SHF.R.U32.HI R3, RZ, R18, R11 ;  /* 0x00000012ff037219 */ /* 0x000fe4000001160b */
[----:B0-----:R-:W-:-:S03]  /*1050*/  IADD3 R13, P0, RZ, -R30, RZ ;  /* 0x8000001eff0d7210 */ /* 0x001fc60007f1e0ff */
[----:B------:R-:W0:Y:S02]  /*1060*/  LDC R14, c[0x0][0x618] ;  /* 0x00018600ff0e7b82 */ /* 0x000e240000000800 */
[----:B------:R-:W-:Y:S02]  /*1070*/  IMAD.X R3, RZ, RZ, ~R3, P0 ;  /* 0x000000ffff037224 */ /* 0x000fe400000e0e03 */
[----:B------:R-:W-:-:S04]  /*1080*/  IMAD.WIDE.U32 R10, R13, R28, R16 ;  /* 0x0000001c0d0a7225 */ /* 0x000fc800078e0010 */
[----:B------:R-:W2:Y:S01]  /*1090*/  LDC R15, c[0x0][0x608] ;  /* 0x00018200ff0f7b82 */ /* 0x000ea20000000800 */
[----:B------:R-:W-:Y:S02]  /*10a0*/  IMAD R12, R3, R28, RZ ;  /* 0x0000001c030c7224 */ /* 0x000fe400078e02ff */
[----:B------:R-:W-:Y:S02]  /*10b0*/  IMAD.MOV.U32 R28, RZ, RZ, 0x1 ;  /* 0x00000001ff1c7424 */ /* 0x000fe400078e00ff */
[----:B------:R-:W-:Y:S02]  /*10c0*/  IMAD R3, R13, R29, R12 ;  /* 0x0000001d0d037224 */ /* 0x000fe400078e020c */
[----:B------:R-:W-:Y:S01]  /*10d0*/  IMAD.MOV.U32 R12, RZ, RZ, -0x1 ;  /* 0xffffffffff0c7424 */ /* 0x000fe200078e00ff */
[----:B------:R-:W3:Y:S01]  /*10e0*/  LDC R31, c[0x0][0x658] ;  /* 0x00019600ff1f7b82 */ /* 0x000ee20000000800 */
[----:B------:R-:W-:Y:S01]  /*10f0*/  IMAD.IADD R3, R11, 0x1, R3 ;  /* 0x000000010b037824 */ /* 0x000fe200078e0203 */
[----:B-1----:R-:W-:-:S04]  /*1100*/  ISETP.NE.U32.AND P0, PT, R32, RZ, PT ;  /* 0x000000ff2000720c */ /* 0x002fc80003f05070 */
[----:B------:R-:W-:Y:S02]  /*1110*/  ISETP.NE.AND.EX P0, PT, R33, RZ, PT, P0 ;  /* 0x000000ff2100720c */ /* 0x000fe40003f05300 */
[----:B------:R-:W1:Y:S01]  /*1120*/  LDC R24, c[0x0][0x600] ;  /* 0x00018000ff187b82 */ /* 0x000e620000000800 */
[-CC-:B0-----:R-:W-:Y:S02]  /*1130*/  SHF.R.U64 R27, R10, R14.reuse, R3.reuse ;  /* 0x0000000e0a1b7219 */ /* 0x181fe40000001203 */
[----:B------:R-:W-:-:S05]  /*1140*/  SHF.R.U32.HI R10, RZ, R14, R3 ;  /* 0x0000000eff0a7219 */ /* 0x000fca0000011603 */
[----:B------:R-:W0:Y:S01]  /*1150*/  LDC R22, c[0x0][0x648] ;  /* 0x00019200ff167b82 */ /* 0x000e220000000800 */
[-CC-:B--2---:R-:W-:Y:S02]  /*1160*/  SHF.R.U64 R35, R27, R15.reuse, R10.reuse ;  /* 0x0000000f1b237219 */ /* 0x184fe4000000120a */
[----:B------:R-:W-:-:S05]  /*1170*/  SHF.R.U32.HI R10, RZ, R15, R10 ;  /* 0x0000000fff0a7219 */ /* 0x000fca000001160a */
[----:B------:R-:W2:Y:S01]  /*1180*/  LDC R26, c[0x0][0x638] ;  /* 0x00018e00ff1a7b82 */ /* 0x000ea20000000800 */
[-CC-:B---3--:R-:W-:Y:S02]  /*1190*/  SHF.R.U64 R34, R35, R31.reuse, R10.reuse ;  /* 0x0000001f23227219 */ /* 0x188fe4000000120a */
[-C--:B------:R-:W-:Y:S02]  /*11a0*/  SHF.L.U32 R3, R12, R31.reuse, RZ ;  /* 0x0000001f0c037219 */ /* 0x080fe400000006ff */
[----:B------:R-:W-:Y:S01]  /*11b0*/  SHF.R.U32.HI R11, RZ, R31, R10 ;  /* 0x0000001fff0b7219 */ /* 0x000fe2000001160a */
[----:B------:R-:W-:Y:S01]  /*11c0*/  IMAD.MOV.U32 R10, RZ, RZ, R34 ;  /* 0x000000ffff0a7224 */ /* 0x000fe200078e0022 */
[----:B------:R-:W-:Y:S01]  /*11d0*/  LOP3.LUT R18, RZ, R3, RZ, 0x33, !PT ;  /* 0x00000003ff127212 */ /* 0x000fe200078e33ff */
[----:B------:R-:W3:Y:S01]  /*11e0*/  LDC R29, c[0x0][0x610] ;  /* 0x00018400ff1d7b82 */ /* 0x000ee20000000800 */
[----:B------:R-:W-:Y:S05]  /*11f0*/  @!P0 BRA `(.L_x_14) ;  /* 0x0000000000288947 */ /* 0x000fea0003800000 */
[----:B------:R-:W4:Y:S02]  /*1200*/  LDC R3, c[0x0][0x64c] ;  /* 0x00019300ff037b82 */ /* 0x000f240000000800 */
[----:B----4-:R-:W-:-:S05]  /*1210*/  IADD3 R3, P0, R34, R3, RZ ;  /* 0x0000000322037210 */ /* 0x010fca0007f1e0ff */
[----:B------:R-:W-:-:S04]  /*1220*/  IMAD.X R19, RZ, RZ, R11, P0 ;  /* 0x000000ffff137224 */ /* 0x000fc800000e060b */
[----:B------:R-:W-:-:S04]  /*1230*/  IMAD.WIDE.U32 R10, R19, R32, RZ ;  /* 0x00000020130a7225 */ /* 0x000fc800078e00ff */
[----:B------:R-:W-:-:S04]  /*1240*/  IMAD.WIDE.U32 R12, P0, R3, R33, R10 ;  /* 0x00000021030c7225 */ /* 0x000fc8000780000a */
[----:B------:R-:W-:-:S04]  /*1250*/  IMAD.WIDE.U32 R10, R3, R32, RZ ;  /* 0x00000020030a7225 */ /* 0x000fc800078e00ff */
[----:B------:R-:W-:Y:S01]  /*1260*/  IMAD.X R15, RZ, RZ, RZ, P0 ;  /* 0x000000ffff0f7224 */ /* 0x000fe200000e06ff */
[----:B------:R-:W-:Y:S01]  /*1270*/  IADD3 RZ, P0, R11, R12, RZ ;  /* 0x0000000c0bff7210 */ /* 0x000fe20007f1e0ff */
[----:B------:R-:W-:-:S04]  /*1280*/  IMAD.MOV.U32 R14, RZ, RZ, R13 ;  /* 0x000000ffff0e7224 */ /* 0x000fc800078e000d */
[----:B------:R-:W-:-:S08]  /*1290*/  IMAD.WIDE.U32.X R10, R19, R33, R14, P0 ;  /* 0x00000021130a7225 */ /* 0x000fd000000e040e */
.L_x_14:
[----:B0-----:R-:W-:Y:S01]  /*12a0*/  SHF.R.U64 R7, R10, R22, R11 ;  /* 0x000000160a077219 */ /* 0x001fe2000000120b */
[----:B-1----:R-:W-:Y:S01]  /*12b0*/  VIADD R10, R24, 0xffffffff ;  /* 0xffffffff180a7836 */ /* 0x002fe20000000000 */
[----:B------:R-:W-:Y:S01]  /*12c0*/  SHF.L.U32 R3, R28, R31, RZ ;  /* 0x0000001f1c037219 */ /* 0x000fe200000006ff */
[----:B------:R-:W-:Y:S01]  /*12d0*/  @P1 IMAD R21, R25, R20, R6 ;  /* 0x0000001419151224 */ /* 0x000fe200078e0206 */
[----:B------:R-:W-:Y:S01]  /*12e0*/  LOP3.LUT R18, R35, R18, RZ, 0xc0, !PT ;  /* 0x0000001223127212 */ /* 0x000fe200078ec0ff */
[----:B------:R-:W-:Y:S02]  /*12f0*/  IMAD.MOV R11, RZ, RZ, -R7 ;  /* 0x000000ffff0b7224 */ /* 0x000fe400078e0a07 */
[----:B------:R-:W-:Y:S02]  /*1300*/  IMAD.MOV.U32 R6, RZ, RZ, 0x1 ;  /* 0x00000001ff067424 */ /* 0x000fe400078e00ff */
[----:B------:R-:W-:Y:S01]  /*1310*/  IMAD R18, R3, R7, R18 ;  /* 0x0000000703127224 */ /* 0x000fe200078e0212 */
[----:B------:R-:W-:Y:S01]  /*1320*/  LOP3.LUT R7, R27, R10, RZ, 0xc0, !PT ;  /* 0x0000000a1b077212 */ /* 0x000fe200078ec0ff */
[----:B--2---:R-:W-:-:S02]  /*1330*/  IMAD R3, R11, R26, R34 ;  /* 0x0000001a0b037224 */ /* 0x004fc400078e0222 */
[----:B---3--:R-:W-:Y:S02]  /*1340*/  IMAD R22, R18, R29, R21 ;  /* 0x0000001d12167224 */ /* 0x008fe400078e0215 */
[----:B------:R-:W-:Y:S01]  /*1350*/  IMAD R7, R3, R24, R7 ;  /* 0x0000001803077224 */ /* 0x000fe200078e0207 */
[----:B------:R-:W-:Y:S01]  /*1360*/  PRMT R3, R6, 0x7610, R3 ;  /* 0x0000761006037816 */ /* 0x000fe20000000003 */
[----:B------:R-:W-:-:S03]  /*1370*/  IMAD.MOV.U32 R19, RZ, RZ, R30 ;  /* 0x000000ffff137224 */ /* 0x000fc600078e001e */
[----:B------:R-:W-:Y:S02]  /*1380*/  SEL R18, R7, R22, !P1 ;  /* 0x0000001607127207 */ /* 0x000fe40004800000 */
[----:B------:R-:W-:-:S07]  /*1390*/  SEL R22, R22, R7, !P1 ;  /* 0x0000000716167207 */ /* 0x000fce0004800000 */
.L_x_12:
[----:B------:R-:W-:Y:S05]  /*13a0*/  @!P2 BRA `(.L_x_15) ;  /* 0x00000000000ca947 */ /* 0x000fea0003800000 */
[----:B------:R-:W-:Y:S01]  /*13b0*/  UCGABAR_WAIT ;  /* 0x0000000000007dc7 */ /* 0x000fe20008000000 */
[----:B------:R-:W-:Y:S01]  /*13c0*/  CCTL.IVALL ;  /* 0x00000000ff00798f */ /* 0x000fe20002000000 */
[----:B------:R-:W-:Y:S05]  /*13d0*/  BRA `(.L_x_16) ;  /* 0x0000000000047947 */ /* 0x000fea0003800000 */
.L_x_15:
[----:B------:R-:W-:Y:S06]  /*13e0*/  BAR.SYNC.DEFER_BLOCKING 0x0 ;  /* 0x0000000000007b1d */ /* 0x000fec0000010000 */
.L_x_16:
[----:B------:R-:W-:Y:S05]  /*13f0*/  @!P4 BRA `(.L_x_17) ;  /* 0x000000540080c947 */ /* 0x000fea0003800000 */
[----:B------:R-:W-:-:S13]  /*1400*/  ISETP.GT.U32.AND P0, PT, R36, 0x1, PT ;  /* 0x000000012400780c */ /* 0x000fda0003f04070 */
[----:B------:R-:W-:Y:S05]  /*1410*/  @P0 EXIT ;  /* 0x000000000000094d */ /* 0x000fea0003800000 */
.L_x_18:
[----:B------:R-:W-:-:S08]  /*1420*/  NOP ;  /* 0x0000000000007918 */ /* 0x000fd00000000000 */
[----:B------:R-:W1:Y:S02]  /*1430*/  USETMAXREG.TRY_ALLOC.CTAPOOL UP0, 0xe8 ;  /* 0x000000e8000079c8 */ /* 0x000e640008000600 */
[----:B-1----:R-:W-:-:S13]  /*1440*/  PLOP3.LUT P0, PT, PT, PT, UP0, 0x80, 0x0 ;  /* 0x000000000000781c */ /* 0x002fda0003f0f008 */
[----:B------:R-:W-:Y:S05]  /*1450*/  @!P0 BRA `(.L_x_18) ;  /* 0xfffffffc00f08947 */ /* 0x000fea000383ffff */
[----:B------:R-:W-:-:S13]  /*1460*/  LOP3.LUT P0, RZ, R3, 0xff, RZ, 0xc0, !PT ;  /* 0x000000ff03ff7812 */ /* 0x000fda000780c0ff */
[----:B------:R-:W-:Y:S05]  /*1470*/  @!P0 EXIT ;  /* 0x000000000000894d */ /* 0x000fea0003800000 */
[----:B------:R-:W2:Y:S01]  /*1480*/  LDL.64 R10, [R1] ;  /* 0x00000000010a7983 */ /* 0x000ea20000100a00 */
[CC--:B------:R-:W-:Y:S01]  /*1490*/  LEA.HI R3, R8.reuse, R5.reuse, RZ, 0x2 ;  /* 0x0000000508037211 */ /* 0x0c0fe200078f10ff */
[----:B------:R-:W1:Y:S01]  /*14a0*/  S2UR UR4, SR_CgaCtaId ;  /* 0x00000000000479c3 */ /* 0x000e620000008800 */
[----:B------:R-:W-:Y:S01]  /*14b0*/  LEA.HI R8, R8, R5, RZ, 0x5 ;  /* 0x0000000508087211 */ /* 0x000fe200078f28ff */
[----:B------:R-:W-:Y:S01]  /*14c0*/  UISETP.LT.AND UP0, UPT, UR40, 0x1, UPT ;  /* 0x000000012800788c */ /* 0x000fe2000bf01270 */
[--C-:B------:R-:W-:Y:S01]  /*14d0*/  SHF.R.S32.HI R92, RZ, 0x2, R3.reuse ;  /* 0x00000002ff5c7819 */ /* 0x100fe20000011403 */
[----:B------:R-:W-:Y:S01]  /*14e0*/  UIADD3 UR5, UR43, -0x1, URZ ;  /* 0xffffffff2b057890 */ /* 0x000fe2000fffe03f */
[----:B------:R-:W-:Y:S01]  /*14f0*/  SHF.R.S32.HI R7, RZ, 0x1f, R3 ;  /* 0x0000001fff077819 */ /* 0x000fe20000011403 */
[----:B------:R-:W-:Y:S01]  /*1500*/  USEL UR42, UR40, 0x1, UP0 ;  /* 0x00000001282a7887 */ /* 0x000fe20008000000 */
[----:B------:R-:W-:Y:S01]  /*1510*/  LOP3.LUT R4, R3, 0xfffffffc, RZ, 0xc0, !PT ;  /* 0xfffffffc03047812 */ /* 0x000fe200078ec0ff */
[----:B------:R-:W3:Y:S01]  /*1520*/  LDC R98, c[0x0][0x658] ;  /* 0x00019600ff627b82 */ /* 0x000ee20000000800 */
[----:B------:R-:W-:Y:S01]  /*1530*/  LEA.HI R7, R7, R92, RZ, 0x3 ;  /* 0x0000005c07077211 */ /* 0x000fe200078f18ff */
[----:B------:R-:W-:Y:S01]  /*1540*/  UMOV UR41, 0x400 ;  /* 0x0000040000297882 */ /* 0x000fe20000000000 */
[----:B------:R-:W-:Y:S01]  /*1550*/  SHF.R.S32.HI R3, RZ, 0x5, R8 ;  /* 0x00000005ff037819 */ /* 0x000fe20000011408 */
[----:B------:R-:W-:Y:S01]  /*1560*/  UISETP.NE.AND UP0, UPT, UR5, URZ, UPT ;  /* 0x0000003f0500728c */ /* 0x000fe2000bf05270 */
[----:B------:R-:W-:Y:S01]  /*1570*/  LOP3.LUT R7, R7, 0xfffffff8, RZ, 0xc0, !PT ;  /* 0xfffffff807077812 */ /* 0x000fe200078ec0ff */
[----:B------:R-:W-:Y:S01]  /*1580*/  IMAD.IADD R4, R5, 0x1, -R4 ;  /* 0x0000000105047824 */ /* 0x000fe200078e0a04 */
[----:B------:R-:W-:Y:S01]  /*1590*/  ULDC UR6, c[0x0][0x284] ;  /* 0x0000a10000067ab9 */ /* 0x000fe20000000800 */
[----:B------:R-:W4:Y:S01]  /*15a0*/  LDC.64 R96, c[0x0][0x5c8] ;  /* 0x00017200ff607b82 */ /* 0x000f220000000a00 */
[----:B------:R-:W-:Y:S01]  /*15b0*/  IMAD.MOV.U32 R5, RZ, RZ, 0x1 ;  /* 0x00000001ff057424 */ /* 0x000fe200078e00ff */
[----:B------:R-:W-:Y:S01]  /*15c0*/  LOP3.LUT R104, R23, 0x1, RZ, 0xfc, !PT ;  /* 0x0000000117687812 */ /* 0x000fe200078efcff */
[----:B------:R-:W-:Y:S01]  /*15d0*/  IMAD.IADD R92, R92, 0x1, -R7 ;  /* 0x000000015c5c7824 */ /* 0x000fe200078e0a07 */
[----:B------:R-:W-:Y:S01]  /*15e0*/  USHF.L.U32 UR45, UR40, 0x1, URZ ;  /* 0x00000001282d7899 */ /* 0x000fe2000800063f */
[----:B------:R-:W-:Y:S01]  /*15f0*/  IMAD.SHL.U32 R94, R4, 0x2, RZ ;  /* 0x00000002045e7824 */ /* 0x000fe200078e00ff */
[----:B------:R-:W-:Y:S01]  /*1600*/  UIADD3 UR42, -UR42, UR40, URZ ;  /* 0x000000282a2a7290 */ /* 0x000fe2000fffe13f */
[--C-:B------:R-:W-:Y:S01]  /*1610*/  IMAD R103, R3, -0x10, -R92.reuse ;  /* 0xfffffff003677824 */ /* 0x100fe200078e0a5c */
[----:B------:R-:W0:Y:S01]  /*1620*/  LDC R99, c[0x0][0x288] ;  /* 0x0000a200ff637b82 */ /* 0x000e220000000800 */
[----:B------:R-:W-:Y:S01]  /*1630*/  SHF.R.S32.HI R93, RZ, 0x1f, R92 ;  /* 0x0000001fff5d7819 */ /* 0x000fe2000001145c */
[----:B-1----:R-:W-:Y:S01]  /*1640*/  ULEA UR41, UR4, UR41, 0x18 ;  /* 0x0000002904297291 */ /* 0x002fe2000f8ec03f */
[----:B------:R-:W-:Y:S01]  /*1650*/  SHF.R.S32.HI R95, RZ, 0x1f, R94 ;  /* 0x0000001fff5f7819 */ /* 0x000fe2000001145e */
[----:B------:R-:W-:Y:S01]  /*1660*/  USHF.L.U32 UR4, UR5, 0x3, URZ ;  /* 0x0000000305047899 */ /* 0x000fe2000800063f */
[----:B------:R-:W-:Y:S01]  /*1670*/  VIADD R103, R103, UR6 ;  /* 0x0000000667677c36 */ /* 0x000fe20008000000 */
[----:B------:R-:W-:Y:S01]  /*1680*/  USEL UR5, URZ, 0x1, UP0 ;  /* 0x000000013f057887 */ /* 0x000fe20008000000 */
[----:B------:R-:W-:Y:S01]  /*1690*/  IMAD.WIDE R92, R3, 0x10, R92 ;  /* 0x00000010035c7825 */ /* 0x000fe200078e025c */
[----:B------:R-:W1:Y:S01]  /*16a0*/  LDC R101, c[0x0][0x600] ;  /* 0x00018000ff657b82 */ /* 0x000e620000000800 */
[----:B------:R-:W-:-:S02]  /*16b0*/  UIADD3 UR46, UR41, 0x60, URZ ;  /* 0x00000060292e7890 */ /* 0x000fc4000fffe03f */
[----:B------:R-:W-:Y:S01]  /*16c0*/  IMAD.MOV.U32 R3, RZ, RZ, -0x1 ;  /* 0xffffffffff037424 */ /* 0x000fe200078e00ff */
[----:B------:R-:W-:Y:S01]  /*16d0*/  ULOP3.LUT UR4, UR4, 0x8, URZ, 0xc0, !UPT ;  /* 0x0000000804047892 */ /* 0x000fe2000f8ec03f */
[----:B------:R-:W-:Y:S01]  /*16e0*/  IMAD.U32 R105, RZ, RZ, UR5 ;  /* 0x00000005ff697e24 */ /* 0x000fe2000f8e00ff */
[----:B------:R-:W-:Y:S02]  /*16f0*/  ULEA UR43, UR43, UR46, 0x3 ;  /* 0x0000002e2b2b7291 */ /* 0x000fe4000f8e183f */
[-C--:B---3--:R-:W-:Y:S01]  /*1700*/  SHF.L.U32 R3, R3, R98.reuse, RZ ;  /* 0x0000006203037219 */ /* 0x088fe200000006ff */
[----:B------:R-:W-:Y:S01]  /*1710*/  ULOP3.LUT UR47, UR4, 0x8, URZ, 0x3c, !UPT ;  /* 0x00000008042f7892 */ /* 0x000fe2000f8e3c3f */
[C---:B----4-:R-:W-:Y:S01]  /*1720*/  SHF.L.U64.HI R97, R96.reuse, 0x3, R97 ;  /* 0x0000000360617819 */ /* 0x050fe20000010261 */
[----:B------:R-:W-:Y:S01]  /*1730*/  IMAD.SHL.U32 R96, R96, 0x8, RZ ;  /* 0x0000000860607824 */ /* 0x000fe200078e00ff */
[----:B------:R-:W-:Y:S01]  /*1740*/  SHF.L.U32 R98, R5, R98, RZ ;  /* 0x0000006205627219 */ /* 0x000fe200000006ff */
[----:B------:R-:W-:Y:S01]  /*1750*/  ULOP3.LUT UR44, UR4, 0x18, URZ, 0x3c, !UPT ;  /* 0x00000018042c7892 */ /* 0x000fe2000f8e3c3f */
[----:B------:R-:W-:Y:S01]  /*1760*/  LOP3.LUT R102, RZ, R3, RZ, 0x33, !PT ;  /* 0x00000003ff667212 */ /* 0x000fe200078e33ff */
[----:B0-----:R-:W-:-:S02]  /*1770*/  IMAD R99, R4, -0x2, R99 ;  /* 0xfffffffe04637824 */ /* 0x001fc400078e0263 */
[----:B-1----:R-:W-:Y:S01]  /*1780*/  VIADD R101, R101, 0xffffffff ;  /* 0xffffffff65657836 */ /* 0x002fe20000000000 */
[----:B--2---:R-:W-:-:S07]  /*1790*/  SHF.L.U64.HI R100, R10, 0x1, R0 ;  /* 0x000000010a647819 */ /* 0x004fce0000010200 */
.L_x_166:
[----:B------:R-:W-:-:S04]  /*17a0*/  SHF.L.U32 R0, R105, 0x1f, RZ ;  /* 0x0000001f69007819 */ /* 0x000fc800000006ff */
[----:B------:R-:W0:Y:S02]  /*17b0*/  SYNCS.PHASECHK.TRANS64.TRYWAIT P0, [UR43+-0x8], R0 ;  /* 0xfffff800ff0075a7 */ /* 0x000e24000800016b */
[----:B01-34-:R-:W-:Y:S05]  /*17c0*/  @!P0 BRA `(.L_x_19) ;  /* 0x0000006000b48947 */ /* 0x01bfea0003800000 */
.L_x_189:
[----:B------:R-:W-:Y:S02]  /*17d0*/  ULDC UR4, c[0x0][0x28c] ;  /* 0x0000a30000047ab9 */ /* 0x000fe40000000800 */
[----:B------:R-:W-:-:S13]  /*17e0*/  ISETP.LT.AND P0, PT, RZ, UR4, PT ;  /* 0x00000004ff007c0c */ /* 0x000fda000bf01270 */
[----:B------:R-:W-:Y:S05]  /*17f0*/  @P0 BRA `(.L_x_20) ;  /* 0x0000000000400947 */ /* 0x000fea0003800000 */
[----:B0-----:R-:W-:Y:S01]  /*1800*/  MOV R0, 0x0 ;  /* 0x0000000000007802 */ /* 0x001fe20000000f00 */
[----:B------:R-:W-:Y:S01]  /*1810*/  ULDC.64 UR4, c[0x4][0x68] ;  /* 0x01001a0000047ab9 */ /* 0x000fe20000000a00 */
[----:B------:R-:W-:Y:S01]  /*1820*/  ULDC.64 UR6, c[0x4][0x8] ;  /* 0x0100020000067ab9 */ /* 0x000fe20000000a00 */
[----:B------:R-:W-:Y:S01]  /*1830*/  IMAD.U32 R4, RZ, RZ, UR4 ;  /* 0x00000004ff047e24 */ /* 0x000fe2000f8e00ff */
[----:B------:R0:W1:Y:S01]  /*1840*/  LDC.64 R14, c[0x4][R0] ;  /* 0x01000000000e7b82 */ /* 0x0000620000000a00 */
[----:B------:R-:W-:Y:S01]  /*1850*/  IMAD.U32 R5, RZ, RZ, UR5 ;  /* 0x00000005ff057e24 */ /* 0x000fe2000f8e00ff */
[----:B------:R-:W-:Y:S01]  /*1860*/  ULDC.64 UR4, c[0x4][0x70] ;  /* 0x01001c0000047ab9 */ /* 0x000fe20000000a00 */
[----:B------:R-:W-:Y:S02]  /*1870*/  IMAD.U32 R10, RZ, RZ, UR6 ;  /* 0x00000006ff0a7e24 */ /* 0x000fe4000f8e00ff */
[----:B------:R-:W-:Y:S02]  /*1880*/  IMAD.U32 R6, RZ, RZ, UR4 ;  /* 0x00000004ff067e24 */ /* 0x000fe4000f8e00ff */
[----:B------:R-:W-:-:S02]  /*1890*/  IMAD.U32 R7, RZ, RZ, UR5 ;  /* 0x00000005ff077e24 */ /* 0x000fc4000f8e00ff */
[----:B------:R-:W-:Y:S02]  /*18a0*/  IMAD.U32 R11, RZ, RZ, UR7 ;  /* 0x00000007ff0b7e24 */ /* 0x000fe4000f8e00ff */
[----:B------:R-:W-:Y:S02]  /*18b0*/  IMAD.MOV.U32 R8, RZ, RZ, 0x1e1 ;  /* 0x000001e1ff087424 */ /* 0x000fe400078e00ff */
[----:B------:R-:W-:Y:S02]  /*18c0*/  IMAD.MOV.U32 R12, RZ, RZ, 0x1 ;  /* 0x00000001ff0c7424 */ /* 0x000fe400078e00ff */
[----:B0-----:R-:W-:-:S07]  /*18d0*/  IMAD.MOV.U32 R13, RZ, RZ, RZ ;  /* 0x000000ffff0d7224 */ /* 0x001fce00078e00ff */
[----:B------:R-:W-:-:S07]  /*18e0*/  LEPC R20, `(.L_x_20) ;  /* 0x000000001014794e */ /* 0x000fce0000000000 */
[----:B-1---5:R-:W-:Y:S05]  /*18f0*/  CALL.ABS.NOINC R14 ;  /* 0x000000000e007343 */ /* 0x022fea0003c00000 */
.L_x_20:
[----:B------:R-:W-:-:S13]  /*1900*/  ISETP.NE.AND P0, PT, R104, 0x3, PT ;  /* 0x000000036800780c */ /* 0x000fda0003f05270 */
[----:B------:R-:W-:Y:S05]  /*1910*/  @!P0 BRA `(.L_x_21) ;  /* 0x0000000000048947 */ /* 0x000fea0003800000 */
[----:B------:R-:W-:Y:S01]  /*1920*/  BPT.TRAP 0x1 ;  /* 0x000000040000795c */ /* 0x000fe20000300000 */
.L_x_21:
[----:B0-----:R-:W-:Y:S02]  /*1930*/  IMAD.U32 R3, RZ, RZ, UR38 ;  /* 0x00000026ff037e24 */ /* 0x001fe4000f8e00ff */
[----:B------:R-:W-:-:S03]  /*1940*/  IMAD.U32 R0, RZ, RZ, UR39 ;  /* 0x00000027ff007e24 */ /* 0x000fc6000f8e00ff */
[----:B------:R-:W-:Y:S02]  /*1950*/  LEA R3, R3, UR41, 0x3 ;  /* 0x0000002903037c11 */ /* 0x000fe4000f8e18ff */
[----:B------:R-:W-:-:S04]  /*1960*/  SHF.L.U32 R0, R0, 0x1f, RZ ;  /* 0x0000001f00007819 */ /* 0x000fc800000006ff */
[----:B------:R0:W1:Y:S01]  /*1970*/  SYNCS.PHASECHK.TRANS64.TRYWAIT P1, [R3+URZ], R0 ;  /* 0x00000000030075a7 */ /* 0x000062000802017f */
[----:B------:R-:W-:Y:S05]  /*1980*/  @!P0 BRA `(.L_x_22) ;  /* 0x0000000000048947 */ /* 0x000fea0003800000 */
[----:B------:R-:W-:Y:S01]  /*1990*/  BPT.TRAP 0x1 ;  /* 0x000000040000795c */ /* 0x000fe20000300000 */
.L_x_22:
[----:B------:R-:W-:-:S05]  /*19a0*/  IMAD.U32 R4, RZ, RZ, UR42 ;  /* 0x0000002aff047e24 */ /* 0x000fca000f8e00ff */
[----:B------:R-:W-:Y:S01]  /*19b0*/  ISETP.GE.AND P2, PT, R4, 0x1, PT ;  /* 0x000000010400780c */ /* 0x000fe20003f46270 */
[----:B-1----:R-:W-:-:S12]  /*19c0*/  @P1 BRA `(.L_x_23) ;  /* 0x0000000000081947 */ /* 0x002fd80003800000 */
[----:B------:R-:W1:Y:S02]  /*19d0*/  SYNCS.PHASECHK.TRANS64.TRYWAIT P1, [R3+URZ], R0 ;  /* 0x00000000030075a7 */ /* 0x000e64000802017f */
[----:B-1----:R-:W-:Y:S05]  /*19e0*/  @!P1 BRA `(.L_x_24) ;  /* 0x0000006000449947 */ /* 0x002fea0003800000 */
.L_x_23:
[----:B------:R-:W-:Y:S05]  /*19f0*/  WARPSYNC.ALL ;  /* 0x0000000000007948 */ /* 0x000fea0003800000 */
[----:B------:R-:W-:Y:S01]  /*1a00*/  UIADD3 UR4, UR41, 0x180, URZ ;  /* 0x0000018029047890 */ /* 0x000fe2000fffe03f */
[----:B------:R-:W-:Y:S01]  /*1a10*/  WARPGROUP.ARRIVE ;  /* 0x00000000000079c5 */ /* 0x000fe20000000000 */
[----:B------:R-:W-:Y:S02]  /*1a20*/  UIADD3 UR5, UR41, 0xa180, URZ ;  /* 0x0000a18029057890 */ /* 0x000fe4000fffe03f */
[----:B------:R-:W-:Y:S02]  /*1a30*/  USHF.R.U32.HI UR4, URZ, 0x4, UR4 ;  /* 0x000000043f047899 */ /* 0x000fe40008011604 */
[----:B------:R-:W-:-:S02]  /*1a40*/  USHF.R.U32.HI UR5, URZ, 0x4, UR5 ;  /* 0x000000043f057899 */ /* 0x000fc40008011605 */
[----:B------:R-:W-:Y:S02]  /*1a50*/  ULOP3.LUT UR4, UR4, 0x3fff, URZ, 0xc0, !UPT ;  /* 0x00003fff04047892 */ /* 0x000fe4000f8ec03f */
[----:B------:R-:W-:Y:S02]  /*1a60*/  ULOP3.LUT UR5, UR5, 0x3fff, URZ, 0xc0, !UPT ;  /* 0x00003fff05057892 */ /* 0x000fe4000f8ec03f */
[----:B------:R-:W-:Y:S02]  /*1a70*/  ULOP3.LUT UR8, UR4, 0x10000, URZ, 0xfc, !UPT ;  /* 0x0001000004087892 */ /* 0x000fe4000f8efc3f */
[----:B------:R-:W-:Y:S02]  /*1a80*/  ULOP3.LUT UR9, UR5, 0x10000, URZ, 0xfc, !UPT ;  /* 0x0001000005097892 */ /* 0x000fe4000f8efc3f */
[----:B------:R-:W-:Y:S02]  /*1a90*/  ULEA UR10, UR38, UR8, 0x9 ;  /* 0x00000008260a7291 */ /* 0x000fe4000f8e483f */
[----:B------:R-:W-:Y:S01]  /*1aa0*/  ULEA UR11, UR38, UR9, 0xa ;  /* 0x00000009260b7291 */ /* 0x000fe2000f8e503f */
[----:B------:R-:W-:Y:S01]  /*1ab0*/  UMOV UR5, 0x40000040 ;  /* 0x4000004000057882 */ /* 0x000fe20000000000 */
[----:B------:R-:W-:-:S03]  /*1ac0*/  UMOV UR7, 0x40000040 ;  /* 0x4000004000077882 */ /* 0x000fc60000000000 */
[----:B------:R-:W-:Y:S02]  /*1ad0*/  UMOV UR4, UR10 ;  /* 0x0000000a00047c82 */ /* 0x000fe40008000000 */
[----:B------:R-:W-:Y:S02]  /*1ae0*/  UMOV UR6, UR11 ;  /* 0x0000000b00067c82 */ /* 0x000fe40008000000 */
[----:B------:R-:W-:Y:S01]  /*1af0*/  HGMMA.64x128x16.F32.BF16 R24, gdesc[UR4], RZ, !UPT, gsb0 ;  /* 0x01e00000041879f0 */ /* 0x000fe2000c0018ff */
[----:B------:R-:W-:Y:S02]  /*1b00*/  UIADD3 UR4, UR10, 0x2, URZ ;  /* 0x000000020a047890 */ /* 0x000fe4000fffe03f */
[----:B------:R-:W-:Y:S01]  /*1b10*/  UIADD3 UR6, UR11, 0x2, URZ ;  /* 0x000000020b067890 */ /* 0x000fe2000fffe03f */
[----:B------:R-:W-:Y:S01]  /*1b20*/  UMOV UR5, 0x40000040 ;  /* 0x4000004000057882 */ /* 0x000fe20000000000 */
[----:B------:R-:W-:Y:S01]  /*1b30*/  UMOV UR7, 0x40000040 ;  /* 0x4000004000077882 */ /* 0x000fe20000000000 */
[----:B------:R-:W-:-:S02]  /*1b40*/  WARPGROUP.DEPBAR.LE gsb0, 0x0 ;  /* 0x00008000000079c5 */ /* 0x000fc40000010000 */
[----:B------:R-:W-:-:S06]  /*1b50*/  WARPGROUP.ARRIVE ;  /* 0x00000000000079c5 */ /* 0x000fcc0000000000 */
[----:B------:R-:W-:Y:S01]  /*1b60*/  HGMMA.64x128x16.F32.BF16 R24, gdesc[UR4], R24, gsb0 ;  /* 0x01e00000041879f0 */ /* 0x000fe20008001818 */
[----:B------:R-:W-:Y:S02]  /*1b70*/  UIADD3 UR4, UR10, 0x4, URZ ;  /* 0x000000040a047890 */ /* 0x000fe4000fffe03f */
[----:B------:R-:W-:Y:S01]  /*1b80*/  UIADD3 UR6, UR11, 0x4, URZ ;  /* 0x000000040b067890 */ /* 0x000fe2000fffe03f */
[----:B------:R-:W-:Y:S01]  /*1b90*/  UMOV UR5, 0x40000040 ;  /* 0x4000004000057882 */ /* 0x000fe20000000000 */
[----:B------:R-:W-:Y:S01]  /*1ba0*/  UMOV UR7, 0x40000040 ;  /* 0x4000004000077882 */ /* 0x000fe20000000000 */
[----:B------:R-:W-:Y:S02]  /*1bb0*/  WARPGROUP.DEPBAR.LE gsb0, 0x0 ;  /* 0x00008000000079c5 */ /* 0x000fe40000010000 */
        /* <DEDUP_REMOVED lines=8> */
[----:B------:R-:W-:Y:S03]  /*1c40*/  HGMMA.64x128x16.F32.BF16 R24, gdesc[UR4], R24, gsb0 ;  /* 0x01e00000041879f0 */ /* 0x000fe60008001818 */
[----:B------:R-:W-:Y:S02]  /*1c50*/  WARPGROUP.DEPBAR.LE gsb0, 0x0 ;  /* 0x00008000000079c5 */ /* 0x000fe40000010000 */
[----:B------:R-:W-:Y:S05]  /*1c60*/  @!P2 BRA `(.L_x_25) ;  /* 0x000000040014a947 */ /* 0x000fea0003800000 */
[----:B------:R-:W-:Y:S01]  /*1c70*/  UIADD3 UR4, UR38, 0x1, URZ ;  /* 0x0000000126047890 */ /* 0x000fe2000fffe03f */
[----:B01----:R-:W-:Y:S02]  /*1c80*/  IMAD.U32 R0, RZ, RZ, UR42 ;  /* 0x0000002aff007e24 */ /* 0x003fe4000f8e00ff */
[----:B------:R-:W-:Y:S01]  /*1c90*/  IMAD.U32 R3, RZ, RZ, UR38 ;  /* 0x00000026ff037e24 */ /* 0x000fe2000f8e00ff */
[----:B------:R-:W-:-:S04]  /*1ca0*/  UISETP.NE.AND UP0, UPT, UR4, 0x5, UPT ;  /* 0x000000050400788c */ /* 0x000fc8000bf05270 */
[----:B------:R-:W-:Y:S02]  /*1cb0*/  USEL UR5, URZ, 0x1, UP0 ;  /* 0x000000013f057887 */ /* 0x000fe40008000000 */
[----:B------:R-:W-:Y:S02]  /*1cc0*/  USEL UR10, UR4, URZ, UP0 ;  /* 0x0000003f040a7287 */ /* 0x000fe40008000000 */
[----:B------:R-:W-:-:S06]  /*1cd0*/  ULOP3.LUT UR5, UR39, UR5, URZ, 0x3c, !UPT ;  /* 0x0000000527057292 */ /* 0x000fcc000f8e3c3f */
[----:B------:R-:W-:-:S07]  /*1ce0*/  IMAD.U32 R6, RZ, RZ, UR5 ;  /* 0x00000005ff067e24 */ /* 0x000fce000f8e00ff */
.L_x_32:
[----:B------:R-:W-:Y:S05]  /*1cf0*/  @!P0 BRA `(.L_x_26) ;  /* 0x0000000000048947 */ /* 0x000fea0003800000 */
[----:B------:R-:W-:Y:S01]  /*1d00*/  BPT.TRAP 0x1 ;  /* 0x000000040000795c */ /* 0x000fe20000300000 */
.L_x_26:
[----:B------:R-:W-:Y:S01]  /*1d10*/  ULEA UR4, UR10, UR41, 0x3 ;  /* 0x000000290a047291 */ /* 0x000fe2000f8e183f */
[----:B------:R-:W-:-:S08]  /*1d20*/  SHF.L.U32 R4, R6, 0x1f, RZ ;  /* 0x0000001f06047819 */ /* 0x000fd000000006ff */
[----:B------:R0:W1:Y:S01]  /*1d30*/  SYNCS.PHASECHK.TRANS64.TRYWAIT P1, [UR4], R4 ;  /* 0x00000004ff0075a7 */ /* 0x0000620008020144 */
[----:B------:R-:W-:Y:S05]  /*1d40*/  @!P0 BRA `(.L_x_27) ;  /* 0x0000000000048947 */ /* 0x000fea0003800000 */
[----:B------:R-:W-:Y:S01]  /*1d50*/  BPT.TRAP 0x1 ;  /* 0x000000040000795c */ /* 0x000fe20000300000 */
.L_x_27:
[----:B-1----:R-:W-:Y:S05]  /*1d60*/  @P1 BRA `(.L_x_28) ;  /* 0x0000000000081947 */ /* 0x002fea0003800000 */
[----:B------:R-:W1:Y:S02]  /*1d70*/  SYNCS.PHASECHK.TRANS64.TRYWAIT P1, [UR4], R4 ;  /* 0x00000004ff0075a7 */ /* 0x000e640008020144 */
[----:B-1----:R-:W-:Y:S05]  /*1d80*/  @!P1 BRA `(.L_x_29) ;  /* 0x0000005c00709947 */ /* 0x002fea0003800000 */
.L_x_28:
[----:B------:R-:W-:Y:S01]  /*1d90*/  ULEA UR11, UR10, UR8, 0x9 ;  /* 0x000000080a0b7291 */ /* 0x000fe2000f8e483f */
[----:B------:R-:W-:Y:S01]  /*1da0*/  WARPGROUP.ARRIVE ;  /* 0x00000000000079c5 */ /* 0x000fe20000000000 */
[----:B------:R-:W-:Y:S01]  /*1db0*/  ULEA UR12, UR10, UR9, 0xa ;  /* 0x000000090a0c7291 */ /* 0x000fe2000f8e503f */
[----:B------:R-:W-:Y:S01]  /*1dc0*/  UMOV UR5, 0x40000040 ;  /* 0x4000004000057882 */ /* 0x000fe20000000000 */
[----:B------:R-:W-:-:S03]  /*1dd0*/  UMOV UR7, 0x40000040 ;  /* 0x4000004000077882 */ /* 0x000fc60000000000 */
[----:B------:R-:W-:Y:S02]  /*1de0*/  UMOV UR4, UR11 ;  /* 0x0000000b00047c82 */ /* 0x000fe40008000000 */
[----:B------:R-:W-:Y:S02]  /*1df0*/  UMOV UR6, UR12 ;  /* 0x0000000c00067c82 */ /* 0x000fe40008000000 */
[----:B------:R-:W-:Y:S01]  /*1e00*/  HGMMA.64x128x16.F32.BF16 R24, gdesc[UR4], R24, gsb0 ;  /* 0x01e00000041879f0 */ /* 0x000fe20008001818 */
        /* <DEDUP_REMOVED lines=23> */
[----:B------:R-:W-:Y:S01]  /*1f80*/  BPT.TRAP 0x1 ;  /* 0x000000040000795c */ /* 0x000fe20000300000 */
.L_x_30:
[----:B------:R-:W-:-:S13]  /*1f90*/  ISETP.NE.AND P1, PT, R89, RZ, PT ;  /* 0x000000ff5900720c */ /* 0x000fda0003f25270 */
[----:B01----:R-:W-:-:S05]  /*1fa0*/  @P1 LEA R4, R3, UR41, 0x3 ;  /* 0x0000002903041c11 */ /* 0x003fca000f8e18ff */
[----:B------:R-:W-:-:S05]  /*1fb0*/  @P1 VIADD R5, R4, 0x28 ;  /* 0x0000002804051836 */ /* 0x000fca0000000000 */
[----:B------:R-:W-:-:S04]  /*1fc0*/  @P1 PRMT R5, R88, 0x654, R5 ;  /* 0x0000065458051816 */ /* 0x000fc80000000005 */
[----:B------:R0:W-:Y:S01]  /*1fd0*/  @P1 SYNCS.ARRIVE.TRANS64.RED.A1T0 RZ, [R5+URZ], RZ ;  /* 0x000000ff05ff19a7 */ /* 0x0001e2000810043f */
[----:B------:R-:W-:-:S13]  /*1fe0*/  ISETP.GT.U32.AND P1, PT, R23, 0x1, PT ;  /* 0x000000011700780c */ /* 0x000fda0003f24070 */
[----:B0-----:R-:W-:Y:S05]  /*1ff0*/  @P1 BRA `(.L_x_31) ;  /* 0x0000000000041947 */ /* 0x001fea0003800000 */
[----:B------:R-:W-:Y:S01]  /*2000*/  BPT.TRAP 0x1 ;  /* 0x000000040000795c */ /* 0x000fe20000300000 */
.L_x_31:
[----:B------:R-:W-:Y:S01]  /*2010*/  UIADD3 UR10, UR10, 0x1, URZ ;  /* 0x000000010a0a7890 */ /* 0x000fe2000fffe03f */
[C---:B------:R-:W-:Y:S01]  /*2020*/  ISETP.GT.AND P2, PT, R0.reuse, 0x1, PT ;  /* 0x000000010000780c */ /* 0x040fe20003f44270 */
[----:B------:R-:W-:Y:S02]  /*2030*/  VIADD R3, R3, 0x1 ;  /* 0x0000000103037836 */ /* 0x000fe40000000000 */
[----:B------:R-:W-:Y:S01]  /*2040*/  UISETP.NE.AND UP0, UPT, UR10, 0x5, UPT ;  /* 0x000000050a00788c */ /* 0x000fe2000bf05270 */
[----:B------:R-:W-:Y:S02]  /*2050*/  VIADD R0, R0, 0xffffffff ;  /* 0xffffffff00007836 */ /* 0x000fe40000000000 */
[C---:B------:R-:W-:Y:S01]  /*2060*/  ISETP.NE.AND P1, PT, R3.reuse, 0x5, PT ;  /* 0x000000050300780c */ /* 0x040fe20003f25270 */
[----:B------:R-:W-:Y:S02]  /*2070*/  USEL UR4, URZ, 0x1, UP0 ;  /* 0x000000013f047887 */ /* 0x000fe40008000000 */
[----:B------:R-:W-:Y:S01]  /*2080*/  USEL UR10, UR10, URZ, UP0 ;  /* 0x0000003f0a0a7287 */ /* 0x000fe20008000000 */
[----:B------:R-:W-:-:S03]  /*2090*/  SEL R3, R3, RZ, P1 ;  /* 0x000000ff03037207 */ /* 0x000fc60000800000 */
[----:B------:R-:W-:Y:S01]  /*20a0*/  LOP3.LUT R6, R6, UR4, RZ, 0x3c, !PT ;  /* 0x0000000406067c12 */ /* 0x000fe2000f8e3cff */
[----:B------:R-:W-:Y:S07]  /*20b0*/  @P2 BRA `(.L_x_32) ;  /* 0xfffffffc000c2947 */ /* 0x000fee000383ffff */
.L_x_25:
[----:B01----:R-:W0:Y:S01]  /*20c0*/  LDC R0, c[0x0][0x28c] ;  /* 0x0000a300ff007b82 */ /* 0x003e220000000800 */
[----:B------:R-:W-:-:S04]  /*20d0*/  IMAD.U32 R3, RZ, RZ, UR47 ;  /* 0x0000002fff037e24 */ /* 0x000fc8000f8e00ff */
[----:B------:R1:W-:Y:S01]  /*20e0*/  SYNCS.ARRIVE.TRANS64.A1T0 RZ, [R3+UR46], RZ ;  /* 0x000000ff03ff79a7 */ /* 0x0003e2000810002e */
[----:B0-----:R-:W-:-:S13]  /*20f0*/  ISETP.GE.AND P1, PT, R0, 0x1, PT ;  /* 0x000000010000780c */ /* 0x001fda0003f26270 */
[----:B-1----:R-:W-:Y:S05]  /*2100*/  @!P1 BRA `(.L_x_33) ;  /* 0x0000000000449947 */ /* 0x002fea0003800000 */
[----:B------:R-:W-:Y:S05]  /*2110*/  @!P0 BRA `(.L_x_34) ;  /* 0x0000000000048947 */ /* 0x000fea0003800000 */
[----:B------:R-:W-:Y:S01]  /*2120*/  BPT.TRAP 0x1 ;  /* 0x000000040000795c */ /* 0x000fe20000300000 */
.L_x_34:
[----:B------:R-:W-:-:S13]  /*2130*/  ISETP.NE.AND P0, PT, R89, RZ, PT ;  /* 0x000000ff5900720c */ /* 0x000fda0003f05270 */
[----:B------:R-:W-:-:S05]  /*2140*/  VOTEU.ANY UP0, P0 ;  /* 0x00000000003f7886 */ /* 0x000fca0000000100 */
[----:B------:R-:W-:-:S06]  /*2150*/  @UP0 UIADD3 UR4, UR38, UR42, URZ ;  /* 0x0000002a26040290 */ /* 0x000fcc000fffe03f */
[----:B------:R-:W-:Y:S02]  /*2160*/  IMAD.U32 R4, RZ, RZ, UR4 ;  /* 0x00000004ff047e24 */ /* 0x000fe4000f8e00ff */
[----:B------:R-:W-:Y:S02]  /*2170*/  IMAD.U32 R3, RZ, RZ, UR4 ;  /* 0x00000004ff037e24 */ /* 0x000fe4000f8e00ff */
[----:B------:R-:W-:-:S05]  /*2180*/  @P0 IMAD.WIDE.U32 R4, R4, -0x33333333, RZ ;  /* 0xcccccccd04040825 */ /* 0x000fca00078e00ff */
[----:B------:R-:W-:-:S05]  /*2190*/  @P0 SHF.R.U32.HI R0, RZ, 0x2, R5 ;  /* 0x00000002ff000819 */ /* 0x000fca0000011605 */
[----:B------:R-:W-:-:S05]  /*21a0*/  @P0 IMAD R0, R0, -0x5, R3 ;  /* 0xfffffffb00000824 */ /* 0x000fca00078e0203 */
[----:B------:R-:W-:-:S05]  /*21b0*/  @P0 LEA R0, R0, UR41, 0x3 ;  /* 0x0000002900000c11 */ /* 0x000fca000f8e18ff */
[----:B------:R-:W-:-:S05]  /*21c0*/  @P0 VIADD R3, R0, 0x28 ;  /* 0x0000002800030836 */ /* 0x000fca0000000000 */
[----:B------:R-:W-:-:S04]  /*21d0*/  @P0 PRMT R3, R88, 0x654, R3 ;  /* 0x0000065458030816 */ /* 0x000fc80000000003 */
[----:B------:R0:W-:Y:S01]  /*21e0*/  @P0 SYNCS.ARRIVE.TRANS64.RED.A1T0 RZ, [R3+URZ], RZ ;  /* 0x000000ff03ff09a7 */ /* 0x0001e2000810043f */
[----:B------:R-:W-:-:S13]  /*21f0*/  ISETP.GT.U32.AND P0, PT, R23, 0x1, PT ;  /* 0x000000011700780c */ /* 0x000fda0003f04070 */
[----:B0-----:R-:W-:Y:S05]  /*2200*/  @P0 BRA `(.L_x_33) ;  /* 0x0000000000040947 */ /* 0x001fea0003800000 */
[----:B------:R-:W-:Y:S01]  /*2210*/  BPT.TRAP 0x1 ;  /* 0x000000040000795c */ /* 0x000fe20000300000 */
.L_x_33:
[----:B------:R-:W-:Y:S01]  /*2220*/  SHF.L.U32 R0, R105, 0x1f, RZ ;  /* 0x0000001f69007819 */ /* 0x000fe200000006ff */
[----:B------:R-:W-:Y:S01]  /*2230*/  UIADD3 UR38, UR38, UR45, URZ ;  /* 0x0000002d26267290 */ /* 0x000fe2000fffe03f */
[----:B------:R-:W-:Y:S01]  /*2240*/  SHF.R.S32.HI R9, RZ, 0x1f, R19 ;  /* 0x0000001fff097819 */ /* 0x000fe20000011413 */
[----:B------:R-:W-:Y:S01]  /*2250*/  UISETP.GE.U32.AND UP1, UPT, UR45, 0x5, UPT ;  /* 0x000000052d00788c */ /* 0x000fe2000bf26070 */
[----:B------:R-:W0:Y:S01]  /*2260*/  SYNCS.PHASECHK.TRANS64.TRYWAIT P0, [UR43+0x8], R0 ;  /* 0x00000800ff0075a7 */ /* 0x000e22000800016b */
[----:B------:R-:W-:-:S04]  /*2270*/  UISETP.GT.U32.AND UP0, UPT, UR38, 0x4, UPT ;  /* 0x000000042600788c */ /* 0x000fc8000bf04070 */
[----:B------:R-:W-:-:S04]  /*2280*/  UISETP.LT.U32.AND UP0, UPT, UR45, 0x5, UP0 ;  /* 0x000000052d00788c */ /* 0x000fc80008701070 */
[----:B------:R-:W-:Y:S02]  /*2290*/  USEL UR6, URZ, 0x1, !UP0 ;  /* 0x000000013f067887 */ /* 0x000fe4000c000000 */
[----:B------:R-:W-:Y:S02]  /*22a0*/  @UP1 UIMAD.WIDE.U32 UR4, UR38, -0x33333333, URZ ;  /* 0xcccccccd260418a5 */ /* 0x000fe4000f8e003f */
[----:B------:R-:W-:Y:S02]  /*22b0*/  ULOP3.LUT UR39, UR39, UR6, URZ, 0x3c, !UPT ;  /* 0x0000000627277292 */ /* 0x000fe4000f8e3c3f */
[----:B------:R-:W-:-:S04]  /*22c0*/  @UP1 USHF.R.U32.HI UR4, URZ, 0x2, UR5 ;  /* 0x000000023f041899 */ /* 0x000fc80008011605 */
[----:B------:R-:W-:Y:S01]  /*22d0*/  @UP1 ULOP3.LUT UR39, UR39, 0x1, UR4, 0x78, !UPT ;  /* 0x0000000127271892 */ /* 0x000fe2000f8e7804 */
[----:B0-----:R-:W-:Y:S11]  /*22e0*/  @!P0 BRA `(.L_x_35) ;  /* 0x0000005800308947 */ /* 0x001ff60003800000 */
.L_x_190:
[----:B------:R-:W-:Y:S01]  /*22f0*/  ULDC.64 UR4, c[0x0][0x5d0] ;  /* 0x0001740000047ab9 */ /* 0x000fe20000000a00 */
[----:B------:R-:W-:Y:S01]  /*2300*/  ULDC UR6, c[0x0][0x284] ;  /* 0x0000a10000067ab9 */ /* 0x000fe20000000800 */
[----:B0-----:R-:W-:Y:S02]  /*2310*/  IMAD R0, R9, UR4, RZ ;  /* 0x0000000409007c24 */ /* 0x001fe4000f8e02ff */
[----:B------:R-:W-:Y:S02]  /*2320*/  IMAD.SHL.U32 R12, R18, 0x80, RZ ;  /* 0x00000080120c7824 */ /* 0x000fe400078e00ff */
[C---:B------:R-:W-:Y:S02]  /*2330*/  IMAD R3, R19.reuse, UR5, R0 ;  /* 0x0000000513037c24 */ /* 0x040fe4000f8e0200 */
[----:B------:R-:W-:Y:S01]  /*2340*/  IMAD.SHL.U32 R0, R22, 0x40, RZ ;  /* 0x0000004016007824 */ /* 0x000fe200078e00ff */
[----:B------:R-:W-:Y:S01]  /*2350*/  SHF.R.S32.HI R13, RZ, 0x1f, R12 ;  /* 0x0000001fff0d7819 */ /* 0x000fe2000001140c */
[----:B------:R-:W-:Y:S01]  /*2360*/  IMAD.WIDE.U32 R4, R19, UR4, R94 ;  /* 0x0000000413047c25 */ /* 0x000fe2000f8e005e */
[----:B------:R-:W-:-:S02]  /*2370*/  ULDC.64 UR4, c[0x0][0x5c8] ;  /* 0x0001720000047ab9 */ /* 0x000fc40000000a00 */
[----:B------:R-:W-:Y:S01]  /*2380*/  ISETP.GE.AND P0, PT, R0, UR6, PT ;  /* 0x0000000600007c0c */ /* 0x000fe2000bf06270 */
[----:B------:R-:W-:Y:S01]  /*2390*/  ULDC UR6, c[0x0][0x288] ;  /* 0x0000a20000067ab9 */ /* 0x000fe20000000800 */
[----:B------:R-:W-:Y:S01]  /*23a0*/  IADD3 R4, P1, R12, R4, RZ ;  /* 0x000000040c047210 */ /* 0x000fe20007f3e0ff */
[----:B------:R-:W-:Y:S01]  /*23b0*/  IMAD.WIDE R20, R22, 0x40, R92 ;  /* 0x0000004016147825 */ /* 0x000fe200078e025c */
[----:B------:R-:W-:Y:S02]  /*23c0*/  ISETP.GE.OR P0, PT, R12, UR6, P0 ;  /* 0x000000060c007c0c */ /* 0x000fe40008706670 */
[----:B------:R-:W-:Y:S01]  /*23d0*/  IADD3.X R5, R13, R5, R3, P1, !PT ;  /* 0x000000050d057210 */ /* 0x000fe20000ffe403 */
[----:B------:R-:W-:-:S04]  /*23e0*/  IMAD R7, R21, UR4, RZ ;  /* 0x0000000415077c24 */ /* 0x000fc8000f8e02ff */
[C---:B------:R-:W-:Y:S02]  /*23f0*/  IMAD R7, R20.reuse, UR5, R7 ;  /* 0x0000000514077c24 */ /* 0x040fe4000f8e0207 */
[----:B------:R-:W-:-:S04]  /*2400*/  IMAD.WIDE.U32 R106, R20, UR4, R4 ;  /* 0x00000004146a7c25 */ /* 0x000fc8000f8e0004 */
[----:B------:R-:W-:Y:S05]  /*2410*/  @P0 BRA `(.L_x_36) ;  /* 0x0000003c00dc0947 */ /* 0x000fea0003800000 */
[----:B-----5:R-:W-:Y:S01]  /*2420*/  FSETP.NEU.AND P0, PT, R91, RZ, PT ;  /* 0x000000ff5b00720b */ /* 0x020fe20003f0d000 */
[----:B------:R-:W-:Y:S01]  /*2430*/  IMAD.IADD R3, R99, 0x1, -R12 ;  /* 0x0000000163037824 */ /* 0x000fe200078e0a0c */
[----:B------:R-:W-:Y:S01]  /*2440*/  BSSY B0, `(.L_x_36) ;  /* 0x00003f4000007945 */ /* 0x000fe20003800000 */
[----:B------:R-:W-:Y:S02]  /*2450*/  IMAD.IADD R0, R103, 0x1, -R0 ;  /* 0x0000000167007824 */ /* 0x000fe400078e0a00 */
[----:B------:R-:W-:Y:S01]  /*2460*/  IMAD.IADD R115, R107, 0x1, R7 ;  /* 0x000000016b737824 */ /* 0x000fe200078e0207 */
[----:B------:R-:W-:-:S04]  /*2470*/  ISETP.GT.AND P2, PT, R3, RZ, PT ;  /* 0x000000ff0300720c */ /* 0x000fc80003f44270 */
[----:B------:R-:W-:-:S03]  /*2480*/  ISETP.GT.AND P1, PT, R0, RZ, P2 ;  /* 0x000000ff0000720c */ /* 0x000fc60001724270 */
[----:B------:R-:W-:Y:S10]  /*2490*/  @!P0 BRA `(.L_x_37) ;  /* 0x0000002c00208947 */ /* 0x000ff40003800000 */
[----:B------:R-:W0:Y:S01]  /*24a0*/  LDC.64 R108, c[0x0][0x5b8] ;  /* 0x00016e00ff6c7b82 */ /* 0x000e220000000a00 */
[----:B------:R-:W-:-:S07]  /*24b0*/  ULDC.64 UR4, c[0x0][0x5c0] ;  /* 0x0001700000047ab9 */ /* 0x000fce0000000a00 */
[----:B------:R-:W1:Y:S08]  /*24c0*/  LDC.64 R110, c[0x0][0x5b0] ;  /* 0x00016c00ff6e7b82 */ /* 0x000e700000000a00 */
[----:B------:R-:W2:Y:S01]  /*24d0*/  LDC.64 R112, c[0x0][0x5a8] ;  /* 0x00016a00ff707b82 */ /* 0x000ea20000000a00 */
[-C--:B0-----:R-:W-:Y:S02]  /*24e0*/  IMAD R6, R9, R108.reuse, RZ ;  /* 0x0000006c09067224 */ /* 0x081fe400078e02ff */
[----:B------:R-:W-:-:S04]  /*24f0*/  IMAD.WIDE.U32 R4, R19, R108, R94 ;  /* 0x0000006c13047225 */ /* 0x000fc800078e005e */
[----:B------:R-:W-:Y:S01]  /*2500*/  IMAD R107, R19, R109, R6 ;  /* 0x0000006d136b7224 */ /* 0x000fe200078e0206 */
[----:B------:R-:W-:Y:S01]  /*2510*/  IADD3 R6, P0, R12, R4, RZ ;  /* 0x000000040c067210 */ /* 0x000fe20007f1e0ff */
[----:B-1----:R-:W-:-:S03]  /*2520*/  IMAD R4, R21, R110, RZ ;  /* 0x0000006e15047224 */ /* 0x002fc600078e02ff */
[----:B------:R-:W-:Y:S01]  /*2530*/  IADD3.X R7, R13, R5, R107, P0, !PT ;  /* 0x000000050d077210 */ /* 0x000fe200007fe46b */
[C---:B------:R-:W-:Y:S02]  /*2540*/  IMAD R109, R20.reuse, R111, R4 ;  /* 0x0000006f146d7224 */ /* 0x040fe400078e0204 */
[----:B------:R-:W-:-:S04]  /*2550*/  IMAD.WIDE.U32 R4, R20, R110, R6 ;  /* 0x0000006e14047225 */ /* 0x000fc800078e0006 */
[----:B------:R-:W-:Y:S01]  /*2560*/  IMAD.IADD R5, R5, 0x1, R109 ;  /* 0x0000000105057824 */ /* 0x000fe200078e026d */
[----:B--2---:R-:W-:-:S04]  /*2570*/  LEA R10, P0, R4, R112, 0x1 ;  /* 0x00000070040a7211 */ /* 0x004fc800078008ff */
[----:B------:R-:W-:-:S05]  /*2580*/  LEA.HI.X R11, R4, R113, R5, 0x1, P0 ;  /* 0x00000071040b7211 */ /* 0x000fca00000f0c05 */
[----:B------:R-:W2:Y:S01]  /*2590*/  @P1 LDG.E.LTC128B.U16 R18, desc[UR36][R10.64] ;  /* 0x000000240a121981 */ /* 0x000ea2000c1e1520 */
[----:B------:R-:W-:Y:S01]  /*25a0*/  IMAD.WIDE.U32 R4, R20, R110, R12 ;  /* 0x0000006e14047225 */ /* 0x000fe200078e000c */
[----:B------:R-:W-:Y:S02]  /*25b0*/  BSSY B1, `(.L_x_38) ;  /* 0x0000015000017945 */ /* 0x000fe40003800000 */
[----:B------:R-:W-:-:S04]  /*25c0*/  IADD3 R14, P0, R94, R4, RZ ;  /* 0x000000045e0e7210 */ /* 0x000fc80007f1e0ff */
[----:B------:R-:W-:Y:S02]  /*25d0*/  IADD3.X R15, R95, R109, R5, P0, !PT ;  /* 0x0000006d5f0f7210 */ /* 0x000fe400007fe405 */
[----:B------:R-:W-:Y:S01]  /*25e0*/  LEA R8, P0, R106, UR4, 0x1 ;  /* 0x000000046a087c11 */ /* 0x000fe2000f8008ff */
[----:B------:R-:W-:-:S03]  /*25f0*/  IMAD.WIDE.U32 R14, R19, R108, R14 ;  /* 0x0000006c130e7225 */ /* 0x000fc600078e000e */
[----:B------:R-:W-:Y:S02]  /*2600*/  LEA.HI.X R9, R106, UR5, R115, 0x1, P0 ;  /* 0x000000056a097c11 */ /* 0x000fe400080f0c73 */
[----:B------:R-:W-:-:S04]  /*2610*/  ISETP.GT.AND P0, PT, R3, 0x1, PT ;  /* 0x000000010300780c */ /* 0x000fc80003f04270 */
[----:B------:R-:W-:Y:S01]  /*2620*/  ISETP.GT.AND P3, PT, R0, RZ, P0 ;  /* 0x000000ff0000720c */ /* 0x000fe20000764270 */
[----:B--2---:R-:W-:-:S04]  /*2630*/  IMAD.U32 R4, R18, 0x10000, RZ ;  /* 0x0001000012047824 */ /* 0x004fc800078e00ff */
[----:B------:R-:W-:Y:S01]  /*2640*/  FMUL R5, R4, R91 ;  /* 0x0000005b04057220 */ /* 0x000fe20000400000 */
[----:B------:R-:W-:-:S03]  /*2650*/  LEA R4, P4, R14, R112, 0x1 ;  /* 0x000000700e047211 */ /* 0x000fc600078808ff */
[----:B------:R-:W-:-:S05]  /*2660*/  FFMA R5, R24, R90, R5 ;  /* 0x0000005a18057223 */ /* 0x000fca0000000005 */
[----:B------:R-:W-:Y:S01]  /*2670*/  F2FP.BF16.F32.PACK_AB R10, RZ, R5 ;  /* 0x00000005ff0a723e */ /* 0x000fe200000010ff */
[----:B------:R-:W-:-:S03]  /*2680*/  IMAD.IADD R5, R107, 0x1, R15 ;  /* 0x000000016b057824 */ /* 0x000fc600078e020f */
[----:B------:R-:W-:Y:S01]  /*2690*/  PRMT R11, R10, 0x7610, R11 ;  /* 0x000076100a0b7816 */ /* 0x000fe2000000000b */
[----:B------:R-:W-:Y:S01]  /*26a0*/  IMAD.SHL.U32 R10, R110, 0x8, RZ ;  /* 0x000000086e0a7824 */ /* 0x000fe200078e00ff */
[----:B------:R-:W-:-:S03]  /*26b0*/  LEA.HI.X R5, R14, R113, R5, 0x1, P4 ;  /* 0x000000710e057211 */ /* 0x000fc600020f0c05 */
[----:B------:R0:W-:Y:S02]  /*26c0*/  @P1 STG.E.U16 desc[UR36][R8.64], R11 ;  /* 0x0000000b08001986 */ /* 0x0001e4000c101524 */
[----:B0-----:R-:W-:Y:S01]  /*26d0*/  SHF.L.U64.HI R11, R110, 0x3, R111 ;  /* 0x000000036e0b7819 */ /* 0x001fe2000001026f */
[----:B------:R-:W-:Y:S06]  /*26e0*/  @!P3 BRA `(.L_x_39) ;  /* 0x000000000004b947 */ /* 0x000fec0003800000 */
[----:B------:R0:W5:Y:S02]  /*26f0*/  LDG.E.LTC128B.U16 R18, desc[UR36][R4.64+0x2] ;  /* 0x0000022404127981 */ /* 0x000164000c1e1520 */
.L_x_39:
[----:B------:R-:W-:Y:S05]  /*2700*/  BSYNC B1 ;  /* 0x0000000000017941 */ /* 0x000fea0003800000 */
.L_x_38:
[----:B------:R-:W-:Y:S01]  /*2710*/  IMAD.WIDE.U32 R10, R20, R110, R10 ;  /* 0x0000006e140a7225 */ /* 0x000fe200078e000a */
[----:B------:R-:W-:-:S03]  /*2720*/  ISETP.GT.AND P2, PT, R0, 0x8, P2 ;  /* 0x000000080000780c */ /* 0x000fc60001744270 */
[----:B-----5:R-:W-:Y:S01]  /*2730*/  IMAD.U32 R14, R18, 0x10000, RZ ;  /* 0x00010000120e7824 */ /* 0x020fe200078e00ff */
[----:B------:R-:W-:Y:S01]  /*2740*/  IADD3 R6, P1, R6, R10, RZ ;  /* 0x0000000a06067210 */ /* 0x000fe20007f3e0ff */
[----:B------:R-:W-:Y:S02]  /*2750*/  IMAD.IADD R109, R109, 0x1, R11 ;  /* 0x000000016d6d7824 */ /* 0x000fe400078e020b */
[----:B------:R-:W-:Y:S02]  /*2760*/  FMUL R14, R14, R91 ;  /* 0x0000005b0e0e7220 */ /* 0x000fe40000400000 */
[----:B------:R-:W-:Y:S02]  /*2770*/  IMAD.X R7, R109, 0x1, R7, P1 ;  /* 0x000000016d077824 */ /* 0x000fe400008e0607 */
[----:B------:R-:W-:Y:S01]  /*2780*/  FFMA R25, R25, R90, R14 ;  /* 0x0000005a19197223 */ /* 0x000fe2000000000e */
[----:B------:R-:W-:-:S04]  /*2790*/  LEA R14, P1, R6, R112, 0x1 ;  /* 0x00000070060e7211 */ /* 0x000fc800078208ff */
[----:B------:R-:W-:Y:S01]  /*27a0*/  LEA.HI.X R15, R6, R113, R7, 0x1, P1 ;  /* 0x00000071060f7211 */ /* 0x000fe200008f0c07 */
[----:B------:R-:W-:Y:S01]  /*27b0*/  @P3 IMAD.MOV.U32 R6, RZ, RZ, R8 ;  /* 0x000000ffff063224 */ /* 0x000fe200078e0008 */
[----:B------:R-:W-:Y:S01]  /*27c0*/  F2FP.BF16.F32.PACK_AB R25, RZ, R25 ;  /* 0x00000019ff19723e */ /* 0x000fe200000010ff */
[----:B------:R-:W-:-:S05]  /*27d0*/  @P3 IMAD.MOV.U32 R7, RZ, RZ, R9 ;  /* 0x000000ffff073224 */ /* 0x000fca00078e0009 */
[----:B------:R1:W-:Y:S04]  /*27e0*/  @P3 STG.E.U16 desc[UR36][R6.64+0x2], R25 ;  /* 0x0000021906003986 */ /* 0x0003e8000c101524 */
[----:B------:R-:W2:Y:S01]  /*27f0*/  @P2 LDG.E.LTC128B.U16 R18, desc[UR36][R14.64] ;  /* 0x000000240e122981 */ /* 0x000ea2000c1e1520 */
[----:B------:R-:W-:Y:S01]  /*2800*/  IADD3 R12, P1, P3, R94, R10, R12 ;  /* 0x0000000a5e0c7210 */ /* 0x000fe20007b3e00c */
[----:B------:R-:W-:Y:S01]  /*2810*/  BSSY B1, `(.L_x_40) ;  /* 0x0000011000017945 */ /* 0x000fe20003800000 */
[----:B------:R-:W-:Y:S02]  /*2820*/  ISETP.GT.AND P0, PT, R0, 0x8, P0 ;  /* 0x000000080000780c */ /* 0x000fe40000704270 */
[----:B------:R-:W-:-:S03]  /*2830*/  IADD3.X R13, R95, R109, R13, P1, P3 ;  /* 0x0000006d5f0d7210 */ /* 0x000fc60000fe640d */
[----:B------:R-:W-:Y:S01]  /*2840*/  IMAD.WIDE.U32 R12, R19, R108, R12 ;  /* 0x0000006c130c7225 */ /* 0x000fe200078e000c */
[----:B------:R-:W-:-:S03]  /*2850*/  SHF.L.U64.HI R19, R96, 0x1, R97 ;  /* 0x0000000160137819 */ /* 0x000fc60000010261 */
[----:B------:R-:W-:Y:S01]  /*2860*/  IMAD.IADD R13, R107, 0x1, R13 ;  /* 0x000000016b0d7824 */ /* 0x000fe200078e020d */
[----:B-1----:R-:W-:-:S04]  /*2870*/  LEA R6, P3, R12, R112, 0x1 ;  /* 0x000000700c067211 */ /* 0x002fc800078608ff */
[----:B------:R-:W-:Y:S01]  /*2880*/  LEA.HI.X R7, R12, R113, R13, 0x1, P3 ;  /* 0x000000710c077211 */ /* 0x000fe200018f0c0d */
[----:B--2---:R-:W-:-:S04]  /*2890*/  IMAD.U32 R10, R18, 0x10000, RZ ;  /* 0x00010000120a7824 */ /* 0x004fc800078e00ff */
[----:B------:R-:W-:Y:S01]  /*28a0*/  FMUL R11, R10, R91 ;  /* 0x0000005b0a0b7220 */ /* 0x000fe20000400000 */
[----:B------:R-:W-:-:S03]  /*28b0*/  LEA R10, P1, R96, R8, 0x1 ;  /* 0x00000008600a7211 */ /* 0x000fc600078208ff */
[----:B------:R-:W-:-:S05]  /*28c0*/  FFMA R11, R26, R90, R11 ;  /* 0x0000005a1a0b7223 */ /* 0x000fca000000000b */
[----:B------:R-:W-:Y:S01]  /*28d0*/  F2FP.BF16.F32.PACK_AB R14, RZ, R11 ;  /* 0x0000000bff0e723e */ /* 0x000fe200000010ff */
[----:B------:R-:W-:-:S05]  /*28e0*/  IMAD.X R11, R19, 0x1, R9, P1 ;  /* 0x00000001130b7824 */ /* 0x000fca00008e0609 */
[----:B------:R1:W-:Y:S01]  /*28f0*/  @P2 STG.E.U16 desc[UR36][R10.64], R14 ;  /* 0x0000000e0a002986 */ /* 0x0003e2000c101524 */
[----:B------:R-:W-:Y:S05]  /*2900*/  @!P0 BRA `(.L_x_41) ;  /* 0x0000000000048947 */ /* 0x000fea0003800000 */
[----:B------:R2:W5:Y:S02]  /*2910*/  LDG.E.LTC128B.U16 R18, desc[UR36][R6.64+0x2] ;  /* 0x0000022406127981 */ /* 0x000564000c1e1520 */
.L_x_41:
[----:B------:R-:W-:Y:S05]  /*2920*/  BSYNC B1 ;  /* 0x0000000000017941 */ /* 0x000fea0003800000 */
.L_x_40:
[----:B-----5:R-:W-:Y:S01]  /*2930*/  IMAD.U32 R12, R18, 0x10000, RZ ;  /* 0x00010000120c7824 */ /* 0x020fe200078e00ff */
[----:B------:R-:W-:Y:S01]  /*2940*/  ISETP.GT.AND P1, PT, R3, 0x8, PT ;  /* 0x000000080300780c */ /* 0x000fe20003f24270 */
[----:B------:R-:W-:Y:S02]  /*2950*/  BSSY B1, `(.L_x_42) ;  /* 0x0000008000017945 */ /* 0x000fe40003800000 */
[----:B------:R-:W-:Y:S01]  /*2960*/  FMUL R12, R12, R91 ;  /* 0x0000005b0c0c7220 */ /* 0x000fe20000400000 */
[----:B------:R-:W-:-:S03]  /*2970*/  ISETP.GT.AND P2, PT, R0, RZ, P1 ;  /* 0x000000ff0000720c */ /* 0x000fc60000f44270 */
[----:B------:R-:W-:-:S05]  /*2980*/  FFMA R12, R27, R90, R12 ;  /* 0x0000005a1b0c7223 */ /* 0x000fca000000000c */
[----:B------:R-:W-:-:S05]  /*2990*/  F2FP.BF16.F32.PACK_AB R12, RZ, R12 ;  /* 0x0000000cff0c723e */ /* 0x000fca00000010ff */
[----:B------:R3:W-:Y:S01]  /*29a0*/  @P0 STG.E.U16 desc[UR36][R10.64+0x2], R12 ;  /* 0x0000020c0a000986 */ /* 0x0007e2000c101524 */
[----:B------:R-:W-:Y:S05]  /*29b0*/  @!P2 BRA `(.L_x_43) ;  /* 0x000000000004a947 */ /* 0x000fea0003800000 */
[----:B------:R4:W5:Y:S02]  /*29c0*/  LDG.E.LTC128B.U16 R18, desc[UR36][R4.64+0x10] ;  /* 0x0000102404127981 */ /* 0x000964000c1e1520 */
.L_x_43:
[----:B------:R-:W-:Y:S05]  /*29d0*/  BSYNC B1 ;  /* 0x0000000000017941 */ /* 0x000fea0003800000 */
.L_x_42:
[----:B---3-5:R-:W-:Y:S01]  /*29e0*/  IMAD.U32 R12, R18, 0x10000, RZ ;  /* 0x00010000120c7824 */ /* 0x028fe200078e00ff */
        /* <DEDUP_REMOVED lines=9> */
.L_x_45:
[----:B------:R-:W-:Y:S05]  /*2a80*/  BSYNC B1 ;  /* 0x0000000000017941 */ /* 0x000fea0003800000 */
.L_x_44:
[----:B-----5:R-:W-:Y:S01]  /*2a90*/  IMAD.U32 R12, R18, 0x10000, RZ ;  /* 0x00010000120c7824 */ /* 0x020fe200078e00ff */
[----:B------:R-:W-:Y:S01]  /*2aa0*/  ISETP.GT.AND P1, PT, R0, 0x8, P1 ;  /* 0x000000080000780c */ /* 0x000fe20000f24270 */
[----:B------:R-:W-:Y:S02]  /*2ab0*/  BSSY B1, `(.L_x_46) ;  /* 0x0000007000017945 */ /* 0x000fe40003800000 */
[----:B------:R-:W-:-:S04]  /*2ac0*/  FMUL R12, R12, R91 ;  /* 0x0000005b0c0c7220 */ /* 0x000fc80000400000 */
[----:B------:R-:W-:-:S05]  /*2ad0*/  FFMA R12, R29, R90, R12 ;  /* 0x0000005a1d0c7223 */ /* 0x000fca000000000c */
[----:B------:R-:W-:-:S05]  /*2ae0*/  F2FP.BF16.F32.PACK_AB R12, RZ, R12 ;  /* 0x0000000cff0c723e */ /* 0x000fca00000010ff */
[----:B------:R0:W-:Y:S01]  /*2af0*/  @P3 STG.E.U16 desc[UR36][R8.64+0x12], R12 ;  /* 0x0000120c08003986 */ /* 0x0001e2000c101524 */
[----:B------:R-:W-:Y:S05]  /*2b00*/  @!P1 BRA `(.L_x_47) ;  /* 0x0000000000049947 */ /* 0x000fea0003800000 */
[----:B------:R0:W5:Y:S02]  /*2b10*/  LDG.E.LTC128B.U16 R18, desc[UR36][R6.64+0x10] ;  /* 0x0000102406127981 */ /* 0x000164000c1e1520 */
.L_x_47:
[----:B------:R-:W-:Y:S05]  /*2b20*/  BSYNC B1 ;  /* 0x0000000000017941 */ /* 0x000fea0003800000 */
.L_x_46:
[----:B0----5:R-:W-:Y:S01]  /*2b30*/  IMAD.U32 R12, R18, 0x10000, RZ ;  /* 0x00010000120c7824 */ /* 0x021fe200078e00ff */
[----:B------:R-:W-:Y:S01]  /*2b40*/  ISETP.GT.AND P0, PT, R0, 0x8, P0 ;  /* 0x000000080000780c */ /* 0x000fe20000704270 */
[----:B------:R-:W-:Y:S02]  /*2b50*/  BSSY B1, `(.L_x_48) ;  /* 0x0000007000017945 */ /* 0x000fe40003800000 */
[----:B---3--:R-:W-:-:S04]  /*2b60*/  FMUL R13, R12, R91 ;  /* 0x0000005b0c0d7220 */ /* 0x008fc80000400000 */
[----:B------:R-:W-:-:S05]  /*2b70*/  FFMA R13, R30, R90, R13 ;  /* 0x0000005a1e0d7223 */ /* 0x000fca000000000d */
[----:B------:R-:W-:-:S05]  /*2b80*/  F2FP.BF16.F32.PACK_AB R13, RZ, R13 ;  /* 0x0000000dff0d723e */ /* 0x000fca00000010ff */
[----:B------:R0:W-:Y:S01]  /*2b90*/  @P1 STG.E.U16 desc[UR36][R10.64+0x10], R13 ;  /* 0x0000100d0a001986 */ /* 0x0001e2000c101524 */
[----:B------:R-:W-:Y:S05]  /*2ba0*/  @!P0 BRA `(.L_x_49) ;  /* 0x0000000000048947 */ /* 0x000fea0003800000 */
[----:B------:R3:W5:Y:S02]  /*2bb0*/  LDG.E.LTC128B.U16 R18, desc[UR36][R6.64+0x12] ;  /* 0x0000122406127981 */ /* 0x000764000c1e1520 */
.L_x_49:
[----:B------:R-:W-:Y:S05]  /*2bc0*/  BSYNC B1 ;  /* 0x0000000000017941 */ /* 0x000fea0003800000 */
.L_x_48:
        /* <DEDUP_REMOVED lines=10> */
.L_x_51:
[----:B------:R-:W-:Y:S05]  /*2c70*/  BSYNC B1 ;  /* 0x0000000000017941 */ /* 0x000fea0003800000 */
.L_x_50:
[----:B0----5:R-:W-:Y:S01]  /*2c80*/  IMAD.U32 R12, R18, 0x10000, RZ ;  /* 0x00010000120c7824 */ /* 0x021fe200078e00ff */
        /* <DEDUP_REMOVED lines=9> */
.L_x_53:
[----:B------:R-:W-:Y:S05]  /*2d20*/  BSYNC B1 ;  /* 0x0000000000017941 */ /* 0x000fea0003800000 */
.L_x_52:
        /* <DEDUP_REMOVED lines=9> */
.L_x_55:
[----:B------:R-:W-:Y:S05]  /*2dc0*/  BSYNC B1 ;  /* 0x0000000000017941 */ /* 0x000fea0003800000 */
.L_x_54:
[----:B0----5:R-:W-:Y:S01]  /*2dd0*/  IMAD.U32 R12, R18, 0x10000, RZ ;  /* 0x00010000120c7824 */ /* 0x021fe200078e00ff */
        /* <DEDUP_REMOVED lines=8> */
.L_x_57:
[----:B------:R-:W-:Y:S05]  /*2e60*/  BSYNC B1 ;  /* 0x0000000000017941 */ /* 0x000fea0003800000 */
.L_x_56:
        /* <DEDUP_REMOVED lines=10> */
.L_x_59:
[----:B------:R-:W-:Y:S05]  /*2f10*/  BSYNC B1 ;  /* 0x0000000000017941 */ /* 0x000fea0003800000 */
.L_x_58:
        /* <DEDUP_REMOVED lines=10> */
.L_x_61:
[----:B------:R-:W-:Y:S05]  /*2fc0*/  BSYNC B1 ;  /* 0x0000000000017941 */ /* 0x000fea0003800000 */
.L_x_60:
        /* <DEDUP_REMOVED lines=9> */
.L_x_63:
[----:B------:R-:W-:Y:S05]  /*3060*/  BSYNC B1 ;  /* 0x0000000000017941 */ /* 0x000fea0003800000 */
.L_x_62:
        /* <DEDUP_REMOVED lines=9> */
.L_x_65:
[----:B------:R-:W-:Y:S05]  /*3100*/  BSYNC B1 ;  /* 0x0000000000017941 */ /* 0x000fea0003800000 */
.L_x_64:
        /* <DEDUP_REMOVED lines=10> */
.L_x_67:
[----:B------:R-:W-:Y:S05]  /*31b0*/  BSYNC B1 ;  /* 0x0000000000017941 */ /* 0x000fea0003800000 */
.L_x_66:
        /* <DEDUP_REMOVED lines=10> */
.L_x_69:
[----:B------:R-:W-:Y:S05]  /*3260*/  BSYNC B1 ;  /* 0x0000000000017941 */ /* 0x000fea0003800000 */
.L_x_68:
        /* <DEDUP_REMOVED lines=9> */
.L_x_71:
[----:B------:R-:W-:Y:S05]  /*3300*/  BSYNC B1 ;  /* 0x0000000000017941 */ /* 0x000fea0003800000 */
.L_x_70:
        /* <DEDUP_REMOVED lines=9> */
.L_x_73:
[----:B------:R-:W-:Y:S05]  /*33a0*/  BSYNC B1 ;  /* 0x0000000000017941 */ /* 0x000fea0003800000 */
.L_x_72:
        /* <DEDUP_REMOVED lines=10> */
.L_x_75:
[----:B------:R-:W-:Y:S05]  /*3450*/  BSYNC B1 ;  /* 0x0000000000017941 */ /* 0x000fea0003800000 */
.L_x_74:
        /* <DEDUP_REMOVED lines=10> */
.L_x_77:
[----:B------:R-:W-:Y:S05]  /*3500*/  BSYNC B1 ;  /* 0x0000000000017941 */ /* 0x000fea0003800000 */
.L_x_76:
        /* <DEDUP_REMOVED lines=9> */
.L_x_79:
[----:B------:R-:W-:Y:S05]  /*35a0*/  BSYNC B1 ;  /* 0x0000000000017941 */ /* 0x000fea0003800000 */
.L_x_78:
        /* <DEDUP_REMOVED lines=9> */
.L_x_81:
[----:B------:R-:W-:Y:S05]  /*3640*/  BSYNC B1 ;  /* 0x0000000000017941 */ /* 0x000fea0003800000 */
.L_x_80:
        /* <DEDUP_REMOVED lines=10> */
.L_x_83:
[----:B------:R-:W-:Y:S05]  /*36f0*/  BSYNC B1 ;  /* 0x0000000000017941 */ /* 0x000fea0003800000 */
.L_x_82:
        /* <DEDUP_REMOVED lines=10> */
.L_x_85:
[----:B------:R-:W-:Y:S05]  /*37a0*/  BSYNC B1 ;  /* 0x0000000000017941 */ /* 0x000fea0003800000 */
.L_x_84:
        /* <DEDUP_REMOVED lines=9> */
.L_x_87:
[----:B------:R-:W-:Y:S05]  /*3840*/  BSYNC B1 ;  /* 0x0000000000017941 */ /* 0x000fea0003800000 */
.L_x_86:
        /* <DEDUP_REMOVED lines=9> */
.L_x_89:
[----:B------:R-:W-:Y:S05]  /*38e0*/  BSYNC B1 ;  /* 0x0000000000017941 */ /* 0x000fea0003800000 */
.L_x_88:
        /* <DEDUP_REMOVED lines=10> */
.L_x_91:
[----:B------:R-:W-:Y:S05]  /*3990*/  BSYNC B1 ;  /* 0x0000000000017941 */ /* 0x000fea0003800000 */
.L_x_90:
        /* <DEDUP_REMOVED lines=10> */
.L_x_93:
[----:B------:R-:W-:Y:S05]  /*3a40*/  BSYNC B1 ;  /* 0x0000000000017941 */ /* 0x000fea0003800000 */
.L_x_92:
        /* <DEDUP_REMOVED lines=9> */
.L_x_95:
[----:B------:R-:W-:Y:S05]  /*3ae0*/  BSYNC B1 ;  /* 0x0000000000017941 */ /* 0x000fea0003800000 */
.L_x_94:
        /* <DEDUP_REMOVED lines=9> */
.L_x_97:
[----:B------:R-:W-:Y:S05]  /*3b80*/  BSYNC B1 ;  /* 0x0000000000017941 */ /* 0x000fea0003800000 */
.L_x_96:
        /* <DEDUP_REMOVED lines=10> */
.L_x_99:
[----:B------:R-:W-:Y:S05]  /*3c30*/  BSYNC B1 ;  /* 0x0000000000017941 */ /* 0x000fea0003800000 */
.L_x_98:
        /* <DEDUP_REMOVED lines=10> */
.L_x_101:
[----:B------:R-:W-:Y:S05]  /*3ce0*/  BSYNC B1 ;  /* 0x0000000000017941 */ /* 0x000fea0003800000 */
.L_x_100:
        /* <DEDUP_REMOVED lines=9> */
.L_x_103:
[----:B------:R-:W-:Y:S05]  /*3d80*/  BSYNC B1 ;  /* 0x0000000000017941 */ /* 0x000fea0003800000 */
.L_x_102:
        /* <DEDUP_REMOVED lines=9> */
.L_x_105:
[----:B------:R-:W-:Y:S05]  /*3e20*/  BSYNC B1 ;  /* 0x0000000000017941 */ /* 0x000fea0003800000 */
.L_x_104:
        /* <DEDUP_REMOVED lines=10> */
.L_x_107:
[----:B------:R-:W-:Y:S05]  /*3ed0*/  BSYNC B1 ;  /* 0x0000000000017941 */ /* 0x000fea0003800000 */
.L_x_106:
        /* <DEDUP_REMOVED lines=10> */
.L_x_109:
[----:B------:R-:W-:Y:S05]  /*3f80*/  BSYNC B1 ;  /* 0x0000000000017941 */ /* 0x000fea0003800000 */
.L_x_108:
        /* <DEDUP_REMOVED lines=9> */
.L_x_111:
[----:B------:R-:W-:Y:S05]  /*4020*/  BSYNC B1 ;  /* 0x0000000000017941 */ /* 0x000fea0003800000 */
.L_x_110:
        /* <DEDUP_REMOVED lines=9> */
.L_x_113:
[----:B------:R-:W-:Y:S05]  /*40c0*/  BSYNC B1 ;  /* 0x0000000000017941 */ /* 0x000fea0003800000 */
.L_x_112:
        /* <DEDUP_REMOVED lines=10> */
.L_x_115:
[----:B------:R-:W-:Y:S05]  /*4170*/  BSYNC B1 ;  /* 0x0000000000017941 */ /* 0x000fea0003800000 */
.L_x_114:
        /* <DEDUP_REMOVED lines=10> */
.L_x_117:
[----:B------:R-:W-:Y:S05]  /*4220*/  BSYNC B1 ;  /* 0x0000000000017941 */ /* 0x000fea0003800000 */
.L_x_116:
        /* <DEDUP_REMOVED lines=9> */
.L_x_119:
[----:B------:R-:W-:Y:S05]  /*42c0*/  BSYNC B1 ;  /* 0x0000000000017941 */ /* 0x000fea0003800000 */
.L_x_118:
        /* <DEDUP_REMOVED lines=9> */
.L_x_121:
[----:B------:R-:W-:Y:S05]  /*4360*/  BSYNC B1 ;  /* 0x0000000000017941 */ /* 0x000fea0003800000 */
.L_x_120:
        /* <DEDUP_REMOVED lines=10> */
.L_x_123:
[----:B------:R-:W-:Y:S05]  /*4410*/  BSYNC B1 ;  /* 0x0000000000017941 */ /* 0x000fea0003800000 */
.L_x_122:
        /* <DEDUP_REMOVED lines=10> */
.L_x_125:
[----:B------:R-:W-:Y:S05]  /*44c0*/  BSYNC B1 ;  /* 0x0000000000017941 */ /* 0x000fea0003800000 */
.L_x_124:
        /* <DEDUP_REMOVED lines=9> */
.L_x_127:
[----:B------:R-:W-:Y:S05]  /*4560*/  BSYNC B1 ;  /* 0x0000000000017941 */ /* 0x000fea0003800000 */
.L_x_126:
        /* <DEDUP_REMOVED lines=9> */
.L_x_129:
[----:B------:R-:W-:Y:S05]  /*4600*/  BSYNC B1 ;  /* 0x0000000000017941 */ /* 0x000fea0003800000 */
.L_x_128:
        /* <DEDUP_REMOVED lines=10> */
.L_x_131:
[----:B------:R-:W-:Y:S05]  /*46b0*/  BSYNC B1 ;  /* 0x0000000000017941 */ /* 0x000fea0003800000 */
.L_x_130:
        /* <DEDUP_REMOVED lines=10> */
.L_x_133:
[----:B------:R-:W-:Y:S05]  /*4760*/  BSYNC B1 ;  /* 0x0000000000017941 */ /* 0x000fea0003800000 */
.L_x_132:
        /* <DEDUP_REMOVED lines=9> */
.L_x_135:
[----:B------:R-:W-:Y:S05]  /*4800*/  BSYNC B1 ;  /* 0x0000000000017941 */ /* 0x000fea0003800000 */
.L_x_134:
        /* <DEDUP_REMOVED lines=9> */
.L_x_137:
[----:B------:R-:W-:Y:S05]  /*48a0*/  BSYNC B1 ;  /* 0x0000000000017941 */ /* 0x000fea0003800000 */
.L_x_136:
        /* <DEDUP_REMOVED lines=10> */
.L_x_139:
[----:B------:R-:W-:Y:S05]  /*4950*/  BSYNC B1 ;  /* 0x0000000000017941 */ /* 0x000fea0003800000 */
.L_x_138:
        /* <DEDUP_REMOVED lines=10> */
.L_x_141:
[----:B------:R-:W-:Y:S05]  /*4a00*/  BSYNC B1 ;  /* 0x0000000000017941 */ /* 0x000fea0003800000 */
.L_x_140:
        /* <DEDUP_REMOVED lines=9> */
.L_x_143:
[----:B------:R-:W-:Y:S05]  /*4aa0*/  BSYNC B1 ;  /* 0x0000000000017941 */ /* 0x000fea0003800000 */
.L_x_142:
        /* <DEDUP_REMOVED lines=9> */
.L_x_145:
[----:B------:R-:W-:Y:S05]  /*4b40*/  BSYNC B1 ;  /* 0x0000000000017941 */ /* 0x000fea0003800000 */
.L_x_144:
        /* <DEDUP_REMOVED lines=10> */
.L_x_147:
[----:B------:R-:W-:Y:S05]  /*4bf0*/  BSYNC B1 ;  /* 0x0000000000017941 */ /* 0x000fea0003800000 */
.L_x_146:
        /* <DEDUP_REMOVED lines=10> */
.L_x_149:
[----:B------:R-:W-:Y:S05]  /*4ca0*/  BSYNC B1 ;  /* 0x0000000000017941 */ /* 0x000fea0003800000 */
.L_x_148:
        /* <DEDUP_REMOVED lines=9> */
.L_x_151:
[----:B------:R-:W-:Y:S05]  /*4d40*/  BSYNC B1 ;  /* 0x0000000000017941 */ /* 0x000fea0003800000 */
.L_x_150:
        /* <DEDUP_REMOVED lines=9> */
.L_x_153:
[----:B------:R-:W-:Y:S05]  /*4de0*/  BSYNC B1 ;  /* 0x0000000000017941 */ /* 0x000fea0003800000 */
.L_x_152:
        /* <DEDUP_REMOVED lines=10> */
.L_x_155:
[----:B------:R-:W-:Y:S05]  /*4e90*/  BSYNC B1 ;  /* 0x0000000000017941 */ /* 0x000fea0003800000 */
.L_x_154:
        /* <DEDUP_REMOVED lines=10> */
.L_x_157:
[----:B------:R-:W-:Y:S05]  /*4f40*/  BSYNC B1 ;  /* 0x0000000000017941 */ /* 0x000fea0003800000 */
.L_x_156:
[----:B0---45:R-:W-:Y:S01]  /*4f50*/  IMAD.U32 R4, R18, 0x10000, RZ ;  /* 0x0001000012047824 */ /* 0x031fe200078e00ff */
        /* <DEDUP_REMOVED lines=8> */
.L_x_159:
[----:B------:R-:W-:Y:S05]  /*4fe0*/  BSYNC B1 ;  /* 0x0000000000017941 */ /* 0x000fea0003800000 */
.L_x_158:
[----:B0----5:R-:W-:Y:S01]  /*4ff0*/  IMAD.U32 R4, R18, 0x10000, RZ ;  /* 0x0001000012047824 */ /* 0x021fe200078e00ff */
[----:B------:R-:W-:Y:S01]  /*5000*/  ISETP.GT.AND P0, PT, R0, 0x8, P0 ;  /* 0x000000080000780c */ /* 0x000fe20000704270 */
[----:B------:R-:W-:Y:S01]  /*5010*/  @P1 IMAD.MOV.U32 R5, RZ, RZ, R11 ;  /* 0x000000ffff051224 */ /* 0x000fe200078e000b */
[----:B------:R-:W-:Y:S01]  /*5020*/  BSSY B1, `(.L_x_160) ;  /* 0x0000008000017945 */ /* 0x000fe20003800000 */
[----:B------:R-:W-:Y:S01]  /*5030*/  FMUL R3, R4, R91 ;  /* 0x0000005b04037220 */ /* 0x000fe20000400000 */
[----:B------:R-:W-:-:S03]  /*5040*/  @P1 IMAD.MOV.U32 R4, RZ, RZ, R10 ;  /* 0x000000ffff041224 */ /* 0x000fc600078e000a */
[----:B------:R-:W-:-:S05]  /*5050*/  FFMA R3, R86, R90, R3 ;  /* 0x0000005a56037223 */ /* 0x000fca0000000003 */
[----:B------:R-:W-:-:S05]  /*5060*/  F2FP.BF16.F32.PACK_AB R3, RZ, R3 ;  /* 0x00000003ff03723e */ /* 0x000fca00000010ff */
[----:B------:R0:W-:Y:S01]  /*5070*/  @P1 STG.E.U16 desc[UR36][R4.64+0xf0], R3 ;  /* 0x0000f00304001986 */ /* 0x0001e2000c101524 */
[----:B------:R-:W-:Y:S05]  /*5080*/  @!P0 BRA `(.L_x_161) ;  /* 0x0000000000048947 */ /* 0x000fea0003800000 */
[----:B------:R0:W5:Y:S02]  /*5090*/  LDG.E.LTC128B.U16 R18, desc[UR36][R6.64+0xf2] ;  /* 0x0000f22406127981 */ /* 0x000164000c1e1520 */
.L_x_161:
[----:B------:R-:W-:Y:S05]  /*50a0*/  BSYNC B1 ;  /* 0x0000000000017941 */ /* 0x000fea0003800000 */
.L_x_160:
[----:B------:R-:W-:Y:S05]  /*50b0*/  @!P0 BRA `(.L_x_162) ;  /* 0x0000001000b08947 */ /* 0x000fea0003800000 */
[----:B-----5:R-:W-:-:S04]  /*50c0*/  IMAD.U32 R18, R18, 0x10000, RZ ;  /* 0x0001000012127824 */ /* 0x020fc800078e00ff */
[----:B------:R-:W-:-:S04]  /*50d0*/  FMUL R18, R18, R91 ;  /* 0x0000005b12127220 */ /* 0x000fc80000400000 */
[----:B------:R-:W-:-:S05]  /*50e0*/  FFMA R18, R87, R90, R18 ;  /* 0x0000005a57127223 */ /* 0x000fca0000000012 */
[----:B------:R-:W-:-:S05]  /*50f0*/  F2FP.BF16.F32.PACK_AB R18, RZ, R18 ;  /* 0x00000012ff12723e */ /* 0x000fca00000010ff */
[----:B------:R0:W-:Y:S01]  /*5100*/  STG.E.U16 desc[UR36][R10.64+0xf2], R18 ;  /* 0x0000f2120a007986 */ /* 0x0001e2000c101524 */
[----:B------:R-:W-:Y:S05]  /*5110*/  BRA `(.L_x_162) ;  /* 0x0000001000987947 */ /* 0x000fea0003800000 */
.L_x_37:
[----:B------:R-:W-:Y:S01]  /*5120*/  ISETP.GT.AND P3, PT, R3, 0x1, PT ;  /* 0x000000010300780c */ /* 0x000fe20003f64270 */
[----:B------:R-:W-:Y:S01]  /*5130*/  ULDC.64 UR4, c[0x0][0x5c0] ;  /* 0x0001700000047ab9 */ /* 0x000fe20000000a00 */
[-C--:B------:R-:W-:Y:S01]  /*5140*/  FMUL R24, R24, R90.reuse ;  /* 0x0000005a18187220 */ /* 0x080fe20000400000 */
[----:B------:R-:W-:Y:S01]  /*5150*/  LEA R4, P4, R106, UR4, 0x1 ;  /* 0x000000046a047c11 */ /* 0x000fe2000f8808ff */
[-C--:B------:R-:W-:Y:S01]  /*5160*/  FMUL R25, R25, R90.reuse ;  /* 0x0000005a19197220 */ /* 0x080fe20000400000 */
[----:B------:R-:W-:Y:S01]  /*5170*/  ISETP.GT.AND P0, PT, R0, RZ, P3 ;  /* 0x000000ff0000720c */ /* 0x000fe20001f04270 */
[----:B------:R-:W-:Y:S01]  /*5180*/  FMUL R26, R26, R90 ;  /* 0x0000005a1a1a7220 */ /* 0x000fe20000400000 */
[----:B------:R-:W-:Y:S01]  /*5190*/  F2FP.BF16.F32.PACK_AB R24, RZ, R24 ;  /* 0x00000018ff18723e */ /* 0x000fe200000010ff */
[-C--:B------:R-:W-:Y:S01]  /*51a0*/  FMUL R27, R27, R90.reuse ;  /* 0x0000005a1b1b7220 */ /* 0x080fe20000400000 */
[----:B------:R-:W-:Y:S01]  /*51b0*/  LEA.HI.X R5, R106, UR5, R115, 0x1, P4 ;  /* 0x000000056a057c11 */ /* 0x000fe2000a0f0c73 */
[-C--:B------:R-:W-:Y:S01]  /*51c0*/  FMUL R28, R28, R90.reuse ;  /* 0x0000005a1c1c7220 */ /* 0x080fe20000400000 */
[----:B------:R-:W-:Y:S01]  /*51d0*/  F2FP.BF16.F32.PACK_AB R25, RZ, R25 ;  /* 0x00000019ff19723e */ /* 0x000fe200000010ff */
[-C--:B------:R-:W-:Y:S01]  /*51e0*/  FMUL R29, R29, R90.reuse ;  /* 0x0000005a1d1d7220 */ /* 0x080fe20000400000 */
[----:B------:R-:W-:Y:S01]  /*51f0*/  ISETP.GT.AND P2, PT, R0, 0x8, P2 ;  /* 0x000000080000780c */ /* 0x000fe20001744270 */
[----:B------:R-:W-:Y:S01]  /*5200*/  @P1 STG.E.U16 desc[UR36][R4.64], R24 ;  /* 0x0000001804001986 */ /* 0x000fe2000c101524 */
[----:B------:R-:W-:Y:S01]  /*5210*/  ISETP.GT.AND P1, PT, R3, 0x8, PT ;  /* 0x000000080300780c */ /* 0x000fe20003f24270 */
[----:B------:R-:W-:Y:S01]  /*5220*/  FMUL R30, R30, R90 ;  /* 0x0000005a1e1e7220 */ /* 0x000fe20000400000 */
[C---:B------:R-:W-:Y:S01]  /*5230*/  SHF.L.U64.HI R7, R96.reuse, 0x1, R97 ;  /* 0x0000000160077819 */ /* 0x040fe20000010261 */
[----:B------:R-:W-:Y:S01]  /*5240*/  @P0 STG.E.U16 desc[UR36][R4.64+0x2], R25 ;  /* 0x0000021904000986 */ /* 0x000fe2000c101524 */
[----:B------:R-:W-:Y:S01]  /*5250*/  LEA R6, P5, R96, R4, 0x1 ;  /* 0x0000000460067211 */ /* 0x000fe200078a08ff */
[-C--:B------:R-:W-:Y:S01]  /*5260*/  FMUL R31, R31, R90.reuse ;  /* 0x0000005a1f1f7220 */ /* 0x080fe20000400000 */
[----:B------:R-:W-:Y:S01]  /*5270*/  ISETP.GT.AND P3, PT, R0, 0x8, P3 ;  /* 0x000000080000780c */ /* 0x000fe20001f64270 */
[-C--:B------:R-:W-:Y:S01]  /*5280*/  FMUL R32, R32, R90.reuse ;  /* 0x0000005a20207220 */ /* 0x080fe20000400000 */
[----:B------:R-:W-:Y:S01]  /*5290*/  ISETP.GT.AND P0, PT, R3, 0x9, PT ;  /* 0x000000090300780c */ /* 0x000fe20003f04270 */
[----:B------:R-:W-:Y:S01]  /*52a0*/  IMAD.X R7, R7, 0x1, R5, P5 ;  /* 0x0000000107077824 */ /* 0x000fe200028e0605 */
[----:B------:R-:W-:Y:S01]  /*52b0*/  ISETP.GT.AND P4, PT, R0, RZ, P1 ;  /* 0x000000ff0000720c */ /* 0x000fe20000f84270 */
[----:B------:R-:W-:Y:S01]  /*52c0*/  FMUL R33, R33, R90 ;  /* 0x0000005a21217220 */ /* 0x000fe20000400000 */
[----:B------:R-:W-:Y:S01]  /*52d0*/  F2FP.BF16.F32.PACK_AB R26, RZ, R26 ;  /* 0x0000001aff1a723e */ /* 0x000fe200000010ff */
[-C--:B------:R-:W-:Y:S01]  /*52e0*/  FMUL R34, R34, R90.reuse ;  /* 0x0000005a22227220 */ /* 0x080fe20000400000 */
[----:B------:R-:W-:Y:S01]  /*52f0*/  ISETP.GT.AND P5, PT, R0, RZ, P0 ;  /* 0x000000ff0000720c */ /* 0x000fe200007a4270 */
[----:B------:R-:W-:Y:S01]  /*5300*/  FMUL R35, R35, R90 ;  /* 0x0000005a23237220 */ /* 0x000fe20000400000 */
[----:B------:R-:W-:Y:S01]  /*5310*/  F2FP.BF16.F32.PACK_AB R27, RZ, R27 ;  /* 0x0000001bff1b723e */ /* 0x000fe200000010ff */
[----:B------:R-:W-:Y:S01]  /*5320*/  @P2 STG.E.U16 desc[UR36][R6.64], R26 ;  /* 0x0000001a06002986 */ /* 0x000fe2000c101524 */
[----:B------:R-:W-:Y:S01]  /*5330*/  F2FP.BF16.F32.PACK_AB R28, RZ, R28 ;  /* 0x0000001cff1c723e */ /* 0x000fe200000010ff */
[-C--:B------:R-:W-:Y:S01]  /*5340*/  FMUL R36, R36, R90.reuse ;  /* 0x0000005a24247220 */ /* 0x080fe20000400000 */
[C---:B------:R-:W-:Y:S01]  /*5350*/  ISETP.GT.AND P2, PT, R0.reuse, 0x8, P1 ;  /* 0x000000080000780c */ /* 0x040fe20000f44270 */
[----:B------:R-:W-:Y:S01]  /*5360*/  @P3 STG.E.U16 desc[UR36][R6.64+0x2], R27 ;  /* 0x0000021b06003986 */ /* 0x000fe2000c101524 */
[----:B------:R-:W-:Y:S01]  /*5370*/  ISETP.GT.AND P1, PT, R3, 0x10, PT ;  /* 0x000000100300780c */ /* 0x000fe20003f24270 */
[-C--:B------:R-:W-:Y:S01]  /*5380*/  FMUL R37, R37, R90.reuse ;  /* 0x0000005a25257220 */ /* 0x080fe20000400000 */
[----:B------:R-:W-:Y:S01]  /*5390*/  F2FP.BF16.F32.PACK_AB R29, RZ, R29 ;  /* 0x0000001dff1d723e */ /* 0x000fe200000010ff */
[----:B------:R-:W-:Y:S01]  /*53a0*/  @P4 STG.E.U16 desc[UR36][R4.64+0x10], R28 ;  /* 0x0000101c04004986 */ /* 0x000fe2000c101524 */
[----:B------:R-:W-:Y:S01]  /*53b0*/  ISETP.GT.AND P3, PT, R0, 0x8, P0 ;  /* 0x000000080000780c */ /* 0x000fe20000764270 */
[-C--:B------:R-:W-:Y:S01]  /*53c0*/  FMUL R38, R38, R90.reuse ;  /* 0x0000005a26267220 */ /* 0x080fe20000400000 */
[----:B------:R-:W-:Y:S01]  /*53d0*/  ISETP.GT.AND P0, PT, R3, 0x11, PT ;  /* 0x000000110300780c */ /* 0x000fe20003f04270 */
[----:B------:R-:W-:Y:S01]  /*53e0*/  @P5 STG.E.U16 desc[UR36][R4.64+0x12], R29 ;  /* 0x0000121d04005986 */ /* 0x000fe2000c101524 */
        /* <DEDUP_REMOVED lines=162> */
[----:B------:R-:W-:-:S02]  /*5e10*/  F2FP.BF16.F32.PACK_AB R62, RZ, R62 ;  /* 0x0000003eff3e723e */ /* 0x000fc400000010ff */
[C---:B------:R-:W-:Y:S02]  /*5e20*/  ISETP.GT.AND P5, PT, R0.reuse, RZ, P0 ;  /* 0x000000ff0000720c */ /* 0x040fe400007a4270 */
[----:B------:R-:W-:Y:S01]  /*5e30*/  F2FP.BF16.F32.PACK_AB R63, RZ, R63 ;  /* 0x0000003fff3f723e */ /* 0x000fe200000010ff */
[----:B------:R-:W-:Y:S01]  /*5e40*/  @P2 STG.E.U16 desc[UR36][R6.64+0x90], R62 ;  /* 0x0000903e06002986 */ /* 0x000fe2000c101524 */
[----:B------:R-:W-:Y:S02]  /*5e50*/  F2FP.BF16.F32.PACK_AB R64, RZ, R64 ;  /* 0x00000040ff40723e */ /* 0x000fe400000010ff */
[C---:B------:R-:W-:Y:S01]  /*5e60*/  ISETP.GT.AND P2, PT, R0.reuse, 0x8, P1 ;  /* 0x000000080000780c */ /* 0x040fe20000f44270 */
[----:B------:R-:W-:Y:S01]  /*5e70*/  @P3 STG.E.U16 desc[UR36][R6.64+0x92], R63 ;  /* 0x0000923f06003986 */ /* 0x000fe2000c101524 */
[----:B------:R-:W-:Y:S02]  /*5e80*/  ISETP.GT.AND P1, PT, R3, 0x58, PT ;  /* 0x000000580300780c */ /* 0x000fe40003f24270 */
[----:B------:R-:W-:Y:S01]  /*5e90*/  F2FP.BF16.F32.PACK_AB R65, RZ, R65 ;  /* 0x00000041ff41723e */ /* 0x000fe200000010ff */
[----:B------:R-:W-:Y:S01]  /*5ea0*/  @P4 STG.E.U16 desc[UR36][R4.64+0xa0], R64 ;  /* 0x0000a04004004986 */ /* 0x000fe2000c101524 */
[----:B------:R-:W-:-:S02]  /*5eb0*/  ISETP.GT.AND P3, PT, R0, 0x8, P0 ;  /* 0x000000080000780c */ /* 0x000fc40000764270 */
[----:B------:R-:W-:Y:S01]  /*5ec0*/  ISETP.GT.AND P0, PT, R3, 0x59, PT ;  /* 0x000000590300780c */ /* 0x000fe20003f04270 */
[----:B------:R-:W-:Y:S01]  /*5ed0*/  @P5 STG.E.U16 desc[UR36][R4.64+0xa2], R65 ;  /* 0x0000a24104005986 */ /* 0x000fe2000c101524 */
[C---:B------:R-:W-:Y:S02]  /*5ee0*/  ISETP.GT.AND P4, PT, R0.reuse, RZ, P1 ;  /* 0x000000ff0000720c */ /* 0x040fe40000f84270 */
[----:B------:R-:W-:Y:S02]  /*5ef0*/  F2FP.BF16.F32.PACK_AB R66, RZ, R66 ;  /* 0x00000042ff42723e */ /* 0x000fe400000010ff */
[----:B------:R-:W-:Y:S02]  /*5f00*/  ISETP.GT.AND P5, PT, R0, RZ, P0 ;  /* 0x000000ff0000720c */ /* 0x000fe400007a4270 */
[----:B------:R-:W-:Y:S01]  /*5f10*/  F2FP.BF16.F32.PACK_AB R67, RZ, R67 ;  /* 0x00000043ff43723e */ /* 0x000fe200000010ff */
[----:B------:R-:W-:Y:S01]  /*5f20*/  @P2 STG.E.U16 desc[UR36][R6.64+0xa0], R66 ;  /* 0x0000a04206002986 */ /* 0x000fe2000c101524 */
[----:B------:R-:W-:-:S02]  /*5f30*/  F2FP.BF16.F32.PACK_AB R68, RZ, R68 ;  /* 0x00000044ff44723e */ /* 0x000fc400000010ff */
[C---:B------:R-:W-:Y:S01]  /*5f40*/  ISETP.GT.AND P2, PT, R0.reuse, 0x8, P1 ;  /* 0x000000080000780c */ /* 0x040fe20000f44270 */
[----:B------:R-:W-:Y:S01]  /*5f50*/  @P3 STG.E.U16 desc[UR36][R6.64+0xa2], R67 ;  /* 0x0000a24306003986 */ /* 0x000fe2000c101524 */
[C---:B------:R-:W-:Y:S02]  /*5f60*/  ISETP.GT.AND P1, PT, R3.reuse, 0x60, PT ;  /* 0x000000600300780c */ /* 0x040fe40003f24270 */
[----:B------:R-:W-:Y:S01]  /*5f70*/  F2FP.BF16.F32.PACK_AB R69, RZ, R69 ;  /* 0x00000045ff45723e */ /* 0x000fe200000010ff */
[----:B------:R-:W-:Y:S01]  /*5f80*/  @P4 STG.E.U16 desc[UR36][R4.64+0xb0], R68 ;  /* 0x0000b04404004986 */ /* 0x000fe2000c101524 */
[C---:B------:R-:W-:Y:S02]  /*5f90*/  ISETP.GT.AND P3, PT, R0.reuse, 0x8, P0 ;  /* 0x000000080000780c */ /* 0x040fe40000764270 */
[----:B------:R-:W-:Y:S01]  /*5fa0*/  ISETP.GT.AND P0, PT, R3, 0x61, PT ;  /* 0x000000610300780c */ /* 0x000fe20003f04270 */
[----:B------:R-:W-:Y:S01]  /*5fb0*/  @P5 STG.E.U16 desc[UR36][R4.64+0xb2], R69 ;  /* 0x0000b24504005986 */ /* 0x000fe2000c101524 */
[----:B------:R-:W-:-:S02]  /*5fc0*/  ISETP.GT.AND P4, PT, R0, RZ, P1 ;  /* 0x000000ff0000720c */ /* 0x000fc40000f84270 */
[C---:B------:R-:W-:Y:S02]  /*5fd0*/  ISETP.GT.AND P5, PT, R0.reuse, RZ, P0 ;  /* 0x000000ff0000720c */ /* 0x040fe400007a4270 */
[----:B------:R-:W-:Y:S02]  /*5fe0*/  F2FP.BF16.F32.PACK_AB R70, RZ, R70 ;  /* 0x00000046ff46723e */ /* 0x000fe400000010ff */
[----:B------:R-:W-:Y:S02]  /*5ff0*/  F2FP.BF16.F32.PACK_AB R71, RZ, R71 ;  /* 0x00000047ff47723e */ /* 0x000fe400000010ff */
[----:B------:R-:W-:Y:S01]  /*6000*/  F2FP.BF16.F32.PACK_AB R72, RZ, R72 ;  /* 0x00000048ff48723e */ /* 0x000fe200000010ff */
[----:B------:R-:W-:Y:S01]  /*6010*/  @P2 STG.E.U16 desc[UR36][R6.64+0xb0], R70 ;  /* 0x0000b04606002986 */ /* 0x000fe2000c101524 */
[----:B------:R-:W-:Y:S02]  /*6020*/  F2FP.BF16.F32.PACK_AB R73, RZ, R73 ;  /* 0x00000049ff49723e */ /* 0x000fe400000010ff */
[C---:B------:R-:W-:Y:S01]  /*6030*/  ISETP.GT.AND P1, PT, R0.reuse, 0x8, P1 ;  /* 0x000000080000780c */ /* 0x040fe20000f24270 */
[----:B------:R-:W-:Y:S01]  /*6040*/  @P3 STG.E.U16 desc[UR36][R6.64+0xb2], R71 ;  /* 0x0000b24706003986 */ /* 0x000fe2000c101524 */
[----:B------:R-:W-:-:S02]  /*6050*/  ISETP.GT.AND P2, PT, R0, 0x8, P0 ;  /* 0x000000080000780c */ /* 0x000fc40000744270 */
[----:B------:R-:W-:Y:S01]  /*6060*/  F2FP.BF16.F32.PACK_AB R74, RZ, R74 ;  /* 0x0000004aff4a723e */ /* 0x000fe200000010ff */
[----:B------:R-:W-:Y:S01]  /*6070*/  @P4 STG.E.U16 desc[UR36][R4.64+0xc0], R72 ;  /* 0x0000c04804004986 */ /* 0x000fe2000c101524 */
[C---:B------:R-:W-:Y:S02]  /*6080*/  ISETP.GT.AND P4, PT, R3.reuse, 0x68, PT ;  /* 0x000000680300780c */ /* 0x040fe40003f84270 */
[----:B------:R-:W-:Y:S01]  /*6090*/  ISETP.GT.AND P0, PT, R3, 0x69, PT ;  /* 0x000000690300780c */ /* 0x000fe20003f04270 */
[----:B------:R-:W-:Y:S01]  /*60a0*/  @P5 STG.E.U16 desc[UR36][R4.64+0xc2], R73 ;  /* 0x0000c24904005986 */ /* 0x000fe2000c101524 */
[----:B------:R-:W-:Y:S02]  /*60b0*/  ISETP.GT.AND P5, PT, R0, RZ, P4 ;  /* 0x000000ff0000720c */ /* 0x000fe400027a4270 */
[----:B------:R-:W-:Y:S01]  /*60c0*/  F2FP.BF16.F32.PACK_AB R75, RZ, R75 ;  /* 0x0000004bff4b723e */ /* 0x000fe200000010ff */
[----:B------:R-:W-:Y:S01]  /*60d0*/  @P1 STG.E.U16 desc[UR36][R6.64+0xc0], R74 ;  /* 0x0000c04a06001986 */ /* 0x000fe2000c101524 */
[----:B------:R-:W-:-:S02]  /*60e0*/  F2FP.BF16.F32.PACK_AB R76, RZ, R76 ;  /* 0x0000004cff4c723e */ /* 0x000fc400000010ff */
[C---:B------:R-:W-:Y:S01]  /*60f0*/  ISETP.GT.AND P3, PT, R0.reuse, RZ, P0 ;  /* 0x000000ff0000720c */ /* 0x040fe20000764270 */
[----:B------:R-:W-:Y:S01]  /*6100*/  @P2 STG.E.U16 desc[UR36][R6.64+0xc2], R75 ;  /* 0x0000c24b06002986 */ /* 0x000fe2000c101524 */
[C---:B------:R-:W-:Y:S02]  /*6110*/  ISETP.GT.AND P4, PT, R0.reuse, 0x8, P4 ;  /* 0x000000080000780c */ /* 0x040fe40002784270 */
[----:B------:R-:W-:Y:S02]  /*6120*/  F2FP.BF16.F32.PACK_AB R77, RZ, R77 ;  /* 0x0000004dff4d723e */ /* 0x000fe400000010ff */
[----:B------:R-:W-:Y:S01]  /*6130*/  F2FP.BF16.F32.PACK_AB R78, RZ, R78 ;  /* 0x0000004eff4e723e */ /* 0x000fe200000010ff */
[----:B------:R-:W-:Y:S01]  /*6140*/  @P5 STG.E.U16 desc[UR36][R4.64+0xd0], R76 ;  /* 0x0000d04c04005986 */ /* 0x000fe2000c101524 */
[----:B------:R-:W-:Y:S02]  /*6150*/  ISETP.GT.AND P5, PT, R0, 0x8, P0 ;  /* 0x000000080000780c */ /* 0x000fe400007a4270 */
[----:B------:R-:W-:-:S02]  /*6160*/  F2FP.BF16.F32.PACK_AB R79, RZ, R79 ;  /* 0x0000004fff4f723e */ /* 0x000fc400000010ff */
[C---:B------:R-:W-:Y:S01]  /*6170*/  ISETP.GT.AND P2, PT, R3.reuse, 0x71, PT ;  /* 0x000000710300780c */ /* 0x040fe20003f44270 */
[----:B------:R-:W-:Y:S01]  /*6180*/  @P3 STG.E.U16 desc[UR36][R4.64+0xd2], R77 ;  /* 0x0000d24d04003986 */ /* 0x000fe2000c101524 */
[----:B------:R-:W-:Y:S02]  /*6190*/  ISETP.GT.AND P3, PT, R3, 0x70, PT ;  /* 0x000000700300780c */ /* 0x000fe40003f64270 */
[----:B------:R-:W-:Y:S01]  /*61a0*/  F2FP.BF16.F32.PACK_AB R80, RZ, R80 ;  /* 0x00000050ff50723e */ /* 0x000fe200000010ff */
[----:B------:R-:W-:Y:S01]  /*61b0*/  @P4 STG.E.U16 desc[UR36][R6.64+0xd0], R78 ;  /* 0x0000d04e06004986 */ /* 0x000fe2000c101524 */
[C---:B------:R-:W-:Y:S02]  /*61c0*/  ISETP.GT.AND P4, PT, R0.reuse, RZ, P2 ;  /* 0x000000ff0000720c */ /* 0x040fe40001784270 */
[----:B------:R-:W-:Y:S01]  /*61d0*/  F2FP.BF16.F32.PACK_AB R81, RZ, R81 ;  /* 0x00000051ff51723e */ /* 0x000fe200000010ff */
[----:B------:R-:W-:Y:S01]  /*61e0*/  @P5 STG.E.U16 desc[UR36][R6.64+0xd2], R79 ;  /* 0x0000d24f06005986 */ /* 0x000fe2000c101524 */
[----:B------:R-:W-:-:S02]  /*61f0*/  ISETP.GT.AND P5, PT, R0, RZ, P3 ;  /* 0x000000ff0000720c */ /* 0x000fc40001fa4270 */
[C---:B------:R-:W-:Y:S02]  /*6200*/  ISETP.GT.AND P1, PT, R3.reuse, 0x78, PT ;  /* 0x000000780300780c */ /* 0x040fe40003f24270 */
[----:B------:R-:W-:Y:S02]  /*6210*/  ISETP.GT.AND P0, PT, R3, 0x79, PT ;  /* 0x000000790300780c */ /* 0x000fe40003f04270 */
[C---:B------:R-:W-:Y:S02]  /*6220*/  ISETP.GT.AND P3, PT, R0.reuse, 0x8, P3 ;  /* 0x000000080000780c */ /* 0x040fe40001f64270 */
[C---:B------:R-:W-:Y:S02]  /*6230*/  ISETP.GT.AND P2, PT, R0.reuse, 0x8, P2 ;  /* 0x000000080000780c */ /* 0x040fe40001744270 */
[----:B------:R-:W-:Y:S02]  /*6240*/  F2FP.BF16.F32.PACK_AB R82, RZ, R82 ;  /* 0x00000052ff52723e */ /* 0x000fe400000010ff */
[----:B------:R-:W-:Y:S01]  /*6250*/  F2FP.BF16.F32.PACK_AB R83, RZ, R83 ;  /* 0x00000053ff53723e */ /* 0x000fe200000010ff */
[----:B------:R-:W-:Y:S01]  /*6260*/  @P5 STG.E.U16 desc[UR36][R4.64+0xe0], R80 ;  /* 0x0000e05004005986 */ /* 0x000fe2000c101524 */
[----:B------:R-:W-:-:S02]  /*6270*/  ISETP.GT.AND P5, PT, R0, RZ, P0 ;  /* 0x000000ff0000720c */ /* 0x000fc400007a4270 */
[C---:B------:R-:W-:Y:S01]  /*6280*/  ISETP.GT.AND P0, PT, R0.reuse, 0x8, P0 ;  /* 0x000000080000780c */ /* 0x040fe20000704270 */
[----:B------:R-:W-:Y:S01]  /*6290*/  @P4 STG.E.U16 desc[UR36][R4.64+0xe2], R81 ;  /* 0x0000e25104004986 */ /* 0x000fe2000c101524 */
[C---:B------:R-:W-:Y:S02]  /*62a0*/  ISETP.GT.AND P4, PT, R0.reuse, RZ, P1 ;  /* 0x000000ff0000720c */ /* 0x040fe40000f84270 */
[----:B------:R-:W-:Y:S01]  /*62b0*/  ISETP.GT.AND P1, PT, R0, 0x8, P1 ;  /* 0x000000080000780c */ /* 0x000fe20000f24270 */
[----:B------:R-:W-:Y:S01]  /*62c0*/  @P3 STG.E.U16 desc[UR36][R6.64+0xe0], R82 ;  /* 0x0000e05206003986 */ /* 0x000fe2000c101524 */
[----:B------:R-:W-:Y:S02]  /*62d0*/  F2FP.BF16.F32.PACK_AB R84, RZ, R84 ;  /* 0x00000054ff54723e */ /* 0x000fe400000010ff */
[----:B------:R-:W-:Y:S01]  /*62e0*/  F2FP.BF16.F32.PACK_AB R85, RZ, R85 ;  /* 0x00000055ff55723e */ /* 0x000fe200000010ff */
[----:B------:R-:W-:Y:S01]  /*62f0*/  @P2 STG.E.U16 desc[UR36][R6.64+0xe2], R83 ;  /* 0x0000e25306002986 */ /* 0x000fe2000c101524 */
[----:B------:R-:W-:-:S02]  /*6300*/  F2FP.BF16.F32.PACK_AB R86, RZ, R86 ;  /* 0x00000056ff56723e */ /* 0x000fc400000010ff */
[----:B------:R-:W-:-:S03]  /*6310*/  F2FP.BF16.F32.PACK_AB R87, RZ, R87 ;  /* 0x00000057ff57723e */ /* 0x000fc600000010ff */
[----:B------:R-:W-:Y:S04]  /*6320*/  @P4 STG.E.U16 desc[UR36][R4.64+0xf0], R84 ;  /* 0x0000f05404004986 */ /* 0x000fe8000c101524 */
[----:B------:R0:W-:Y:S02]  /*6330*/  @P5 STG.E.U16 desc[UR36][R4.64+0xf2], R85 ;  /* 0x0000f25504005986 */ /* 0x0001e4000c101524 */
[----:B0-----:R-:W-:Y:S02]  /*6340*/  @P1 IMAD.MOV.U32 R4, RZ, RZ, R6 ;  /* 0x000000ffff041224 */ /* 0x001fe400078e0006 */
[----:B------:R-:W-:-:S05]  /*6350*/  @P1 IMAD.MOV.U32 R5, RZ, RZ, R7 ;  /* 0x000000ffff051224 */ /* 0x000fca00078e0007 */
[----:B------:R0:W-:Y:S04]  /*6360*/  @P1 STG.E.U16 desc[UR36][R4.64+0xf0], R86 ;  /* 0x0000f05604001986 */ /* 0x0001e8000c101524 */
[----:B------:R0:W-:Y:S02]  /*6370*/  @P0 STG.E.U16 desc[UR36][R6.64+0xf2], R87 ;  /* 0x0000f25706000986 */ /* 0x0001e4000c101524 */
.L_x_162:
[----:B------:R-:W-:Y:S05]  /*6380*/  BSYNC B0 ;  /* 0x0000000000007941 */ /* 0x000fea0003800000 */
.L_x_36:
[----:B0-----:R-:W2:Y:S01]  /*6390*/  LDL.64 R4, [R1] ;  /* 0x0000000001047983 */ /* 0x001ea20000100a00 */
[----:B------:R-:W-:Y:S01]  /*63a0*/  ULDC.64 UR4, c[0x0][0x650] ;  /* 0x0001940000047ab9 */ /* 0x000fe20000000a00 */
[----:B------:R-:W-:Y:S02]  /*63b0*/  IMAD.U32 R0, RZ, RZ, UR44 ;  /* 0x0000002cff007e24 */ /* 0x000fe4000f8e00ff */
[----:B------:R-:W-:Y:S02]  /*63c0*/  IMAD.MOV.U32 R22, RZ, RZ, -0x1 ;  /* 0xffffffffff167424 */ /* 0x000fe400078e00ff */
[----:B------:R0:W-:Y:S01]  /*63d0*/  SYNCS.ARRIVE.TRANS64.A1T0 RZ, [R0+UR46], RZ ;  /* 0x000000ff00ff79a7 */ /* 0x0001e2000810002e */
[----:B-----5:R-:W-:Y:S02]  /*63e0*/  IMAD.MOV.U32 R18, RZ, RZ, -0x1 ;  /* 0xffffffffff127424 */ /* 0x020fe400078e00ff */
[----:B------:R-:W-:Y:S01]  /*63f0*/  IMAD.MOV.U32 R19, RZ, RZ, -0x1 ;  /* 0xffffffffff137424 */ /* 0x000fe200078e00ff */
[----:B0-----:R-:W-:-:S02]  /*6400*/  PRMT R0, RZ, 0x7610, R0 ;  /* 0x00007610ff007816 */ /* 0x001fc40000000000 */
[----:B--2---:R-:W-:-:S05]  /*6410*/  LEA R16, P0, R4, R16, 0x1 ;  /* 0x0000001004107211 */ /* 0x004fca00078008ff */
[----:B------:R-:W-:Y:S01]  /*6420*/  IMAD.X R17, R100, 0x1, R17, P0 ;  /* 0x0000000164117824 */ /* 0x000fe200000e0611 */
[----:B------:R-:W-:-:S04]  /*6430*/  ISETP.GE.U32.AND P0, PT, R16, UR4, PT ;  /* 0x0000000410007c0c */ /* 0x000fc8000bf06070 */
[----:B------:R-:W-:-:S13]  /*6440*/  ISETP.GE.U32.AND.EX P0, PT, R17, UR5, PT, P0 ;  /* 0x0000000511007c0c */ /* 0x000fda000bf06100 */
[----:B------:R-:W-:Y:S05]  /*6450*/  @P0 BRA `(.L_x_163) ;  /* 0x00000004004c0947 */ /* 0x000fea0003800000 */
[----:B-1----:R-:W0:Y:S01]  /*6460*/  LDC.64 R10, c[0x0][0x628] ;  /* 0x00018a00ff0a7b82 */ /* 0x002e220000000a00 */
[----:B------:R-:W1:Y:S01]  /*6470*/  S2R R12, SR_CTAID.X ;  /* 0x00000000000c7919 */ /* 0x000e620000002500 */
[----:B------:R-:W-:Y:S02]  /*6480*/  IMAD.MOV.U32 R8, RZ, RZ, R16 ;  /* 0x000000ffff087224 */ /* 0x000fe400078e0010 */
[----:B------:R-:W-:Y:S01]  /*6490*/  IMAD.MOV.U32 R9, RZ, RZ, R17 ;  /* 0x000000ffff097224 */ /* 0x000fe200078e0011 */
[----:B------:R-:W2:Y:S03]  /*64a0*/  S2R R18, SR_CTAID.Y ;  /* 0x0000000000127919 */ /* 0x000ea60000002600 */
[----:B------:R-:W1:Y:S08]  /*64b0*/  LDC R0, c[0x0][0x630] ;  /* 0x00018c00ff007b82 */ /* 0x000e700000000800 */
[----:B------:R-:W1:Y:S01]  /*64c0*/  LDC.64 R14, c[0x0][0x620] ;  /* 0x00018800ff0e7b82 */ /* 0x000e620000000a00 */
[----:B0-----:R-:W-:-:S04]  /*64d0*/  ISETP.NE.U32.AND P0, PT, R10, RZ, PT ;  /* 0x000000ff0a00720c */ /* 0x001fc80003f05070 */
[----:B------:R-:W-:-:S13]  /*64e0*/  ISETP.NE.AND.EX P0, PT, R11, RZ, PT, P0 ;  /* 0x000000ff0b00720c */ /* 0x000fda0003f05300 */
[----:B-12---:R-:W-:Y:S05]  /*64f0*/  @!P0 BRA `(.L_x_164) ;  /* 0x0000000000288947 */ /* 0x006fea0003800000 */
[----:B------:R-:W0:Y:S02]  /*6500*/  LDC R3, c[0x0][0x634] ;  /* 0x00018d00ff037b82 */ /* 0x000e240000000800 */
[----:B0-----:R-:W-:-:S05]  /*6510*/  IADD3 R3, P0, R16, R3, RZ ;  /* 0x0000000310037210 */ /* 0x001fca0007f1e0ff */
[----:B------:R-:W-:-:S04]  /*6520*/  IMAD.X R13, RZ, RZ, R17, P0 ;  /* 0x000000ffff0d7224 */ /* 0x000fc800000e0611 */
[----:B------:R-:W-:-:S04]  /*6530*/  IMAD.WIDE.U32 R4, R13, R10, RZ ;  /* 0x0000000a0d047225 */ /* 0x000fc800078e00ff */
[----:B---34-:R-:W-:-:S04]  /*6540*/  IMAD.WIDE.U32 R6, P0, R3, R11, R4 ;  /* 0x0000000b03067225 */ /* 0x018fc80007800004 */
[----:B------:R-:W-:-:S04]  /*6550*/  IMAD.WIDE.U32 R4, R3, R10, RZ ;  /* 0x0000000a03047225 */ /* 0x000fc800078e00ff */
[----:B------:R-:W-:Y:S01]  /*6560*/  IMAD.X R9, RZ, RZ, RZ, P0 ;  /* 0x000000ffff097224 */ /* 0x000fe200000e06ff */
[----:B------:R-:W-:Y:S01]  /*6570*/  IADD3 RZ, P0, R5, R6, RZ ;  /* 0x0000000605ff7210 */ /* 0x000fe20007f1e0ff */
[----:B------:R-:W-:-:S04]  /*6580*/  IMAD.MOV.U32 R8, RZ, RZ, R7 ;  /* 0x000000ffff087224 */ /* 0x000fc800078e0007 */
[----:B------:R-:W-:-:S08]  /*6590*/  IMAD.WIDE.U32.X R8, R13, R11, R8, P0 ;  /* 0x0000000b0d087225 */ /* 0x000fd000000e0408 */
.L_x_164:
[-CC-:B------:R-:W-:Y:S01]  /*65a0*/  SHF.R.U64 R19, R8, R0.reuse, R9.reuse ;  /* 0x0000000008137219 */ /* 0x180fe20000001209 */
[----:B------:R-:W0:Y:S01]  /*65b0*/  LDC.64 R24, c[0x0][0x640] ;  /* 0x00019000ff187b82 */ /* 0x000e220000000a00 */
[----:B------:R-:W-:Y:S01]  /*65c0*/  SHF.R.U32.HI R0, RZ, R0, R9 ;  /* 0x00000000ff007219 */ /* 0x000fe20000011609 */
[----:B------:R-:W-:Y:S01]  /*65d0*/  ULDC UR4, c[0x0][0x150] ;  /* 0x0000540000047ab9 */ /* 0x000fe20000000800 */
[----:B------:R-:W-:Y:S02]  /*65e0*/  IADD3 R3, P0, RZ, -R19, RZ ;  /* 0x80000013ff037210 */ /* 0x000fe40007f1e0ff */
[----:B---34-:R-:W-:-:S03]  /*65f0*/  I2FP.F32.U32 R7, R12 ;  /* 0x0000000c00077245 */ /* 0x018fc60000201000 */
[----:B------:R-:W1:Y:S01]  /*6600*/  LDC R6, c[0x0][0x618] ;  /* 0x00018600ff067b82 */ /* 0x000e620000000800 */
[----:B------:R-:W-:Y:S02]  /*6610*/  IMAD.X R5, RZ, RZ, ~R0, P0 ;  /* 0x000000ffff057224 */ /* 0x000fe400000e0e00 */
[----:B------:R-:W-:Y:S01]  /*6620*/  FMUL R7, R7, UR4 ;  /* 0x0000000407077c20 */ /* 0x000fe20008400000 */
[----:B------:R-:W-:Y:S01]  /*6630*/  ULDC UR4, c[0x0][0x154] ;  /* 0x0000550000047ab9 */ /* 0x000fe20000000800 */
[-C--:B------:R-:W-:Y:S02]  /*6640*/  IMAD R0, R5, R14.reuse, RZ ;  /* 0x0000000e05007224 */ /* 0x080fe400078e02ff */
[C---:B------:R-:W-:Y:S01]  /*6650*/  IMAD.WIDE.U32 R4, R3.reuse, R14, R16 ;  /* 0x0000000e03047225 */ /* 0x040fe200078e0010 */
[----:B------:R-:W2:Y:S01]  /*6660*/  LDC R8, c[0x0][0x608] ;  /* 0x00018200ff087b82 */ /* 0x000ea20000000800 */
[----:B------:R-:W3:Y:S02]  /*6670*/  F2I.U32.TRUNC.NTZ R7, R7 ;  /* 0x0000000700077305 */ /* 0x000ee4000020f000 */
[----:B------:R-:W-:Y:S01]  /*6680*/  IMAD R3, R3, R15, R0 ;  /* 0x0000000f03037224 */ /* 0x000fe200078e0200 */
[----:B------:R-:W-:-:S03]  /*6690*/  I2FP.F32.U32 R0, R18 ;  /* 0x0000001200007245 */ /* 0x000fc60000201000 */
[----:B------:R-:W-:Y:S01]  /*66a0*/  IMAD.IADD R3, R5, 0x1, R3 ;  /* 0x0000000105037824 */ /* 0x000fe200078e0203 */
[----:B------:R-:W4:Y:S01]  /*66b0*/  LDC R11, c[0x0][0x658] ;  /* 0x00019600ff0b7b82 */ /* 0x000f220000000800 */
[----:B0-----:R-:W-:-:S04]  /*66c0*/  ISETP.NE.U32.AND P0, PT, R24, RZ, PT ;  /* 0x000000ff1800720c */ /* 0x001fc80003f05070 */
[----:B------:R-:W-:-:S03]  /*66d0*/  ISETP.NE.AND.EX P0, PT, R25, RZ, PT, P0 ;  /* 0x000000ff1900720c */ /* 0x000fc60003f05300 */
[----:B------:R-:W0:Y:S01]  /*66e0*/  LDC R9, c[0x0][0x144] ;  /* 0x00005100ff097b82 */ /* 0x000e220000000800 */
[-C--:B-1----:R-:W-:Y:S01]  /*66f0*/  SHF.R.U64 R10, R4, R6.reuse, R3 ;  /* 0x00000006040a7219 */ /* 0x082fe20000001203 */
[----:B---3--:R-:W-:Y:S01]  /*6700*/  IMAD.MOV R7, RZ, RZ, -R7 ;  /* 0x000000ffff077224 */ /* 0x008fe200078e0a07 */
[----:B------:R-:W-:Y:S01]  /*6710*/  SHF.R.U32.HI R3, RZ, R6, R3 ;  /* 0x00000006ff037219 */ /* 0x000fe20000011603 */
[----:B------:R-:W-:-:S04]  /*6720*/  FMUL R6, R0, UR4 ;  /* 0x0000000400067c20 */ /* 0x000fc80008400000 */
[----:B------:R-:W1:Y:S01]  /*6730*/  LDC R21, c[0x0][0x148] ;  /* 0x00005200ff157b82 */ /* 0x000e620000000800 */
[----:B------:R3:W0:Y:S01]  /*6740*/  F2I.U32.TRUNC.NTZ R14, R6 ;  /* 0x00000006000e7305 */ /* 0x000622000020f000 */
[-CC-:B--2---:R-:W-:Y:S02]  /*6750*/  SHF.R.U64 R13, R10, R8.reuse, R3.reuse ;  /* 0x000000080a0d7219 */ /* 0x184fe40000001203 */
[----:B------:R-:W-:-:S04]  /*6760*/  SHF.R.U32.HI R0, RZ, R8, R3 ;  /* 0x00000008ff007219 */ /* 0x000fc80000011603 */
[----:B------:R-:W2:Y:S01]  /*6770*/  LDC R20, c[0x0][0x648] ;  /* 0x00019200ff147b82 */ /* 0x000ea20000000800 */
[-CC-:B----4-:R-:W-:Y:S02]  /*6780*/  SHF.R.U64 R15, R13, R11.reuse, R0.reuse ;  /* 0x0000000b0d0f7219 */ /* 0x190fe40000001200 */
[----:B------:R-:W-:-:S03]  /*6790*/  SHF.R.U32.HI R5, RZ, R11, R0 ;  /* 0x0000000bff057219 */ /* 0x000fc60000011600 */
[----:B------:R-:W-:Y:S02]  /*67a0*/  IMAD.MOV.U32 R4, RZ, RZ, R15 ;  /* 0x000000ffff047224 */ /* 0x000fe400078e000f */
[----:B------:R-:W4:Y:S01]  /*67b0*/  LDC R26, c[0x0][0x638] ;  /* 0x00018e00ff1a7b82 */ /* 0x000f220000000800 */
[----:B0-----:R-:W-:-:S07]  /*67c0*/  IMAD R22, R9, R7, R12 ;  /* 0x0000000709167224 */ /* 0x001fce00078e020c */
[----:B------:R-:W0:Y:S08]  /*67d0*/  LDC R27, c[0x0][0x610] ;  /* 0x00018400ff1b7b82 */ /* 0x000e300000000800 */
[----:B------:R-:W0:Y:S01]  /*67e0*/  LDC R28, c[0x0][0x600] ;  /* 0x00018000ff1c7b82 */ /* 0x000e220000000800 */
[----:B-123--:R-:W-:Y:S05]  /*67f0*/  @!P0 BRA `(.L_x_165) ;  /* 0x0000000000288947 */ /* 0x00efea0003800000 */
[----:B------:R-:W1:Y:S02]  /*6800*/  LDC R0, c[0x0][0x64c] ;  /* 0x00019300ff007b82 */ /* 0x000e640000000800 */
[----:B-1----:R-:W-:-:S05]  /*6810*/  IADD3 R3, P0, R15, R0, RZ ;  /* 0x000000000f037210 */ /* 0x002fca0007f1e0ff */
        /* <DEDUP_REMOVED lines=8> */
.L_x_165:
[----:B------:R-:W-:Y:S01]  /*68a0*/  ISETP.NE.AND P0, PT, R2, 0x1, PT ;  /* 0x000000010200780c */ /* 0x000fe20003f05270 */
[----:B------:R-:W-:Y:S01]  /*68b0*/  IMAD.MOV R14, RZ, RZ, -R14 ;  /* 0x000000ffff0e7224 */ /* 0x000fe200078e0a0e */
[----:B------:R-:W-:Y:S02]  /*68c0*/  SHF.R.U64 R0, R4, R20, R5 ;  /* 0x0000001404007219 */ /* 0x000fe40000001205 */
[----:B------:R-:W-:Y:S02]  /*68d0*/  LOP3.LUT R3, R13, R102, RZ, 0xc0, !PT ;  /* 0x000000660d037212 */ /* 0x000fe400078ec0ff */
[----:B------:R-:W-:Y:S01]  /*68e0*/  LOP3.LUT R5, R10, R101, RZ, 0xc0, !PT ;  /* 0x000000650a057212 */ /* 0x000fe200078ec0ff */
[----:B------:R-:W-:Y:S02]  /*68f0*/  IMAD.MOV R4, RZ, RZ, -R0 ;  /* 0x000000ffff047224 */ /* 0x000fe400078e0a00 */
[----:B------:R-:W-:Y:S02]  /*6900*/  IMAD R3, R98, R0, R3 ;  /* 0x0000000062037224 */ /* 0x000fe400078e0203 */
[----:B----4-:R-:W-:-:S02]  /*6910*/  IMAD R0, R4, R26, R15 ;  /* 0x0000001a04007224 */ /* 0x010fc400078e020f */
[----:B------:R-:W-:Y:S02]  /*6920*/  @P0 IMAD R22, R21, R14, R18 ;  /* 0x0000000e15160224 */ /* 0x000fe400078e0212 */
[----:B------:R-:W-:Y:S02]  /*6930*/  IMAD.MOV.U32 R4, RZ, RZ, 0x1 ;  /* 0x00000001ff047424 */ /* 0x000fe400078e00ff */
[----:B0-----:R-:W-:Y:S02]  /*6940*/  IMAD R22, R3, R27, R22 ;  /* 0x0000001b03167224 */ /* 0x001fe400078e0216 */
[----:B------:R-:W-:Y:S01]  /*6950*/  IMAD R3, R0, R28, R5 ;  /* 0x0000001c00037224 */ /* 0x000fe200078e0205 */
[----:B------:R-:W-:-:S04]  /*6960*/  PRMT R0, R4, 0x7610, R0 ;  /* 0x0000761004007816 */ /* 0x000fc80000000000 */
[----:B------:R-:W-:Y:S02]  /*6970*/  SEL R18, R3, R22, !P0 ;  /* 0x0000001603127207 */ /* 0x000fe40004000000 */
[----:B------:R-:W-:-:S07]  /*6980*/  SEL R22, R22, R3, !P0 ;  /* 0x0000000316167207 */ /* 0x000fce0004000000 */
.L_x_163:
[----:B------:R-:W-:Y:S01]  /*6990*/  LOP3.LUT P0, RZ, R0, 0xff, RZ, 0xc0, !PT ;  /* 0x000000ff00ff7812 */ /* 0x000fe2000780c0ff */
[----:B------:R-:W-:Y:S01]  /*69a0*/  UIMAD.WIDE.U32 UR4, UR38, -0x33333333, URZ ;  /* 0xcccccccd260478a5 */ /* 0x000fe2000f8e003f */
[----:B------:R-:W-:-:S03]  /*69b0*/  LOP3.LUT R105, R105, 0x1, RZ, 0x3c, !PT ;  /* 0x0000000169697812 */ /* 0x000fc600078e3cff */
[----:B------:R-:W-:-:S04]  /*69c0*/  USHF.R.U32.HI UR4, URZ, 0x2, UR5 ;  /* 0x000000023f047899 */ /* 0x000fc80008011605 */
[----:B------:R-:W-:-:S04]  /*69d0*/  UIMAD UR38, UR4, -0x5, UR38 ;  /* 0xfffffffb042678a4 */ /* 0x000fc8000f8e0226 */
[----:B------:R-:W-:Y:S08]  /*69e0*/  @P0 BRA `(.L_x_166) ;  /* 0xffffffac006c0947 */ /* 0x000ff0000383ffff */
[----:B------:R-:W-:Y:S05]  /*69f0*/  EXIT ;  /* 0x000000000000794d */ /* 0x000fea0003800000 */
.L_x_17:
[----:B------:R-:W-:-:S08]  /*6a00*/  ISETP.NE.AND P0, PT, R9, RZ, PT ;  /* 0x000000ff0900720c */ /* 0x000fd00003f05270 */
[----:B0-----:R-:W0:-:S00]  /*6a10*/  USETMAXREG.DEALLOC.CTAPOOL 0x28 ;  /* 0x00000028000079c8 */ /* 0x001e0000080e0500 */
[----:B------:R-:W-:Y:S05]  /*6a20*/  @P0 EXIT ;  /* 0x000000000000094d */ /* 0x000fea0003800000 */
[----:B0-----:R-:W-:Y:S01]  /*6a30*/  LOP3.LUT P0, RZ, R3, 0xff, RZ, 0xc0, !PT ;  /* 0x000000ff03ff7812 */ /* 0x001fe2000780c0ff */
[----:B------:R-:W-:Y:S02]  /*6a40*/  IMAD.MOV.U32 R3, RZ, RZ, 0x1 ;  /* 0x00000001ff037424 */ /* 0x000fe400078e00ff */
[----:B------:R-:W-:-:S10]  /*6a50*/  IMAD.MOV.U32 R8, RZ, RZ, RZ ;  /* 0x000000ffff087224 */ /* 0x000fd400078e00ff */
[----:B------:R-:W-:Y:S05]  /*6a60*/  @!P0 BRA `(.L_x_167) ;  /* 0x0000000c00288947 */ /* 0x000fea0003800000 */
[----:B------:R-:W0:Y:S01]  /*6a70*/  S2R R10, SR_CgaCtaId ;  /* 0x00000000000a7919 */ /* 0x000e220000008800 */
[----:B------:R-:W-:Y:S01]  /*6a80*/  LOP3.LUT P0, RZ, R4, 0x1f, RZ, 0xc0, !PT ;  /* 0x0000001f04ff7812 */ /* 0x000fe2000780c0ff */
[----:B------:R-:W-:Y:S01]  /*6a90*/  ULDC UR5, c[0x0][0x658] ;  /* 0x0001960000057ab9 */ /* 0x000fe20000000800 */
[----:B------:R-:W-:Y:S01]  /*6aa0*/  UMOV UR6, 0xffffffff ;  /* 0xffffffff00067882 */ /* 0x000fe20000000000 */
[----:B------:R-:W-:Y:S01]  /*6ab0*/  BSSY B0, `(.L_x_167) ;  /* 0x00000c5000007945 */ /* 0x000fe20003800000 */
[----:B------:R-:W-:Y:S01]  /*6ac0*/  USHF.L.U32 UR6, UR6, UR5, URZ ;  /* 0x0000000506067299 */ /* 0x000fe2000800063f */
[C---:B------:R-:W-:Y:S01]  /*6ad0*/  ISETP.NE.AND P2, PT, R5.reuse, RZ, PT ;  /* 0x000000ff0500720c */ /* 0x040fe20003f45270 */
[----:B------:R-:W-:Y:S01]  /*6ae0*/  IMAD.MOV.U32 R11, RZ, RZ, 0x1 ;  /* 0x00000001ff0b7424 */ /* 0x000fe200078e00ff */
[----:B------:R-:W-:Y:S01]  /*6af0*/  ISETP.NE.OR P0, PT, R5, RZ, !P0 ;  /* 0x000000ff0500720c */ /* 0x000fe20004705670 */
[----:B------:R-:W-:Y:S01]  /*6b00*/  IMAD.MOV.U32 R3, RZ, RZ, 0x1 ;  /* 0x00000001ff037424 */ /* 0x000fe200078e00ff */
[----:B------:R-:W-:Y:S01]  /*6b10*/  LOP3.LUT R9, R23, 0x2, RZ, 0xfc, !PT ;  /* 0x0000000217097812 */ /* 0x000fe200078efcff */
[----:B------:R-:W-:Y:S01]  /*6b20*/  IMAD.MOV.U32 R8, RZ, RZ, RZ ;  /* 0x000000ffff087224 */ /* 0x000fe200078e00ff */
[----:B------:R-:W-:Y:S01]  /*6b30*/  ULDC UR4, c[0x0][0x600] ;  /* 0x0001800000047ab9 */ /* 0x000fe20000000800 */
[----:B------:R-:W-:Y:S01]  /*6b40*/  UMOV UR7, 0x1 ;  /* 0x0000000100077882 */ /* 0x000fe20000000000 */
[----:B------:R-:W-:-:S02]  /*6b50*/  UIADD3 UR19, UR40, 0x1, URZ ;  /* 0x0000000128137890 */ /* 0x000fc4000fffe03f */
[----:B------:R-:W-:Y:S02]  /*6b60*/  UIADD3 UR15, UR4, -0x1, URZ ;  /* 0xffffffff040f7890 */ /* 0x000fe4000fffe03f */
[----:B------:R-:W-:Y:S02]  /*6b70*/  USHF.L.U32 UR17, UR7, UR5, URZ ;  /* 0x0000000507117299 */ /* 0x000fe4000800063f */
[----:B------:R-:W-:Y:S01]  /*6b80*/  ULOP3.LUT UR16, URZ, UR6, URZ, 0x33, !UPT ;  /* 0x000000063f107292 */ /* 0x000fe2000f8e333f */
[----:B------:R-:W-:Y:S01]  /*6b90*/  ULDC.64 UR20, c[0x0][0x198] ;  /* 0x0000660000147ab9 */ /* 0x000fe20000000a00 */
[C---:B0-----:R-:W-:Y:S02]  /*6ba0*/  IMAD.SHL.U32 R13, R10.reuse, 0x40, RZ ;  /* 0x000000400a0d7824 */ /* 0x041fe400078e00ff */
[----:B------:R-:W-:-:S03]  /*6bb0*/  IMAD.SHL.U32 R10, R10, 0x1000, RZ ;  /* 0x000010000a0a7824 */ /* 0x000fc600078e00ff */
[----:B------:R-:W-:-:S07]  /*6bc0*/  LOP3.LUT R13, R13, 0x40, RZ, 0xc0, !PT ;  /* 0x000000400d0d7812 */ /* 0x000fce00078ec0ff */
.L_x_179:
[----:B------:R-:W-:-:S03]  /*6bd0*/  UMOV UR4, 0xffffffff ;  /* 0xffffffff00047882 */ /* 0x000fc60000000000 */
[----:B------:R-:W-:Y:S05]  /*6be0*/  BRA.DIV UR4, `(.L_x_168) ;  /* 0x0000001204087947 */ /* 0x000fea000b800000 */
[----:B------:R-:W-:-:S13]  /*6bf0*/  ELECT P6, URZ, PT ;  /* 0x00000000003f782f */ /* 0x000fda00038c0000 */
.L_x_193:
[----:B------:R-:W0:Y:S01]  /*6c00*/  LDC R4, c[0x0][0x28c] ;  /* 0x0000a300ff047b82 */ /* 0x000e220000000800 */
[----:B------:R-:W-:Y:S01]  /*6c10*/  BSSY B1, `(.L_x_169) ;  /* 0x0000039000017945 */ /* 0x000fe20003800000 */
[----:B0-----:R-:W-:-:S13]  /*6c20*/  ISETP.LT.OR P6, PT, R4, 0x1, !P6 ;  /* 0x000000010400780c */ /* 0x001fda00077c1670 */
[----:B------:R-:W-:Y:S05]  /*6c30*/  @P6 BRA `(.L_x_170) ;  /* 0x0000000000d86947 */ /* 0x000fea0003800000 */
[----:B------:R-:W-:Y:S02]  /*6c40*/  IMAD R18, R18, 0x80, R13 ;  /* 0x0000008012127824 */ /* 0x000fe400078e020d */
[----:B------:R-:W-:Y:S02]  /*6c50*/  IMAD.SHL.U32 R22, R22, 0x40, RZ ;  /* 0x0000004016167824 */ /* 0x000fe400078e00ff */
[----:B------:R-:W-:Y:S02]  /*6c60*/  IMAD.MOV.U32 R14, RZ, RZ, RZ ;  /* 0x000000ffff0e7224 */ /* 0x000fe400078e00ff */
[----:B------:R-:W-:Y:S02]  /*6c70*/  IMAD.U32 R20, RZ, RZ, UR19 ;  /* 0x00000013ff147e24 */ /* 0x000fe4000f8e00ff */
[----:B------:R-:W-:Y:S02]  /*6c80*/  IMAD.MOV.U32 R4, RZ, RZ, R3 ;  /* 0x000000ffff047224 */ /* 0x000fe400078e0003 */
[----:B------:R-:W-:-:S07]  /*6c90*/  IMAD.MOV.U32 R5, RZ, RZ, R8 ;  /* 0x000000ffff057224 */ /* 0x000fce00078e0008 */
.L_x_174:
[----:B------:R-:W0:Y:S01]  /*6ca0*/  S2R R7, SR_CgaCtaId ;  /* 0x0000000000077919 */ /* 0x000e220000008800 */
[----:B------:R-:W-:-:S04]  /*6cb0*/  MOV R6, 0x400 ;  /* 0x0000040000067802 */ /* 0x000fc80000000f00 */
[----:B0-----:R-:W-:Y:S02]  /*6cc0*/  LEA R12, R7, R6, 0x18 ;  /* 0x00000006070c7211 */ /* 0x001fe400078ec0ff */
[----:B------:R-:W-:Y:S01]  /*6cd0*/  SHF.L.U32 R6, R4, 0x1f, RZ ;  /* 0x0000001f04067819 */ /* 0x000fe200000006ff */
[----:B------:R-:W0:Y:S02]  /*6ce0*/  @!P2 LDC R7, c[0x0][0x500] ;  /* 0x00014000ff07ab82 */ /* 0x000e240000000800 */
[----:B------:R-:W-:-:S04]  /*6cf0*/  IMAD R15, R5, 0x8, R12 ;  /* 0x00000008050f7824 */ /* 0x000fc800078e020c */
[----:B------:R-:W1:Y:S02]  /*6d00*/  SYNCS.PHASECHK.TRANS64.TRYWAIT P1, [R15+URZ+0x28], R6 ;  /* 0x000028060f0075a7 */ /* 0x000e64000802017f */
[----:B-1----:R-:W-:Y:S05]  /*6d10*/  @!P1 BRA `(.L_x_171) ;  /* 0x0000000c00dc9947 */ /* 0x002fea0003800000 */
.L_x_194:
[----:B-1----:R-:W-:Y:S01]  /*6d20*/  PRMT R6, R9, 0x9910, RZ ;  /* 0x0000991009067816 */ /* 0x002fe200000000ff */
[----:B0-----:R0:W-:Y:S03]  /*6d30*/  @!P2 SYNCS.ARRIVE.TRANS64 RZ, [R15+URZ], R7 ;  /* 0x000000070fffa9a7 */ /* 0x0011e6000800003f */
[----:B------:R-:W-:-:S13]  /*6d40*/  ISETP.NE.AND P1, PT, R6, 0x2, PT ;  /* 0x000000020600780c */ /* 0x000fda0003f25270 */
[----:B0-----:R-:W-:Y:S05]  /*6d50*/  @P1 BRA `(.L_x_172) ;  /* 0x0000000000041947 */ /* 0x001fea0003800000 */
[----:B------:R-:W-:Y:S01]  /*6d60*/  BPT.TRAP 0x1 ;  /* 0x000000040000795c */ /* 0x000fe20000300000 */
.L_x_172:
[----:B------:R-:W-:Y:S05]  /*6d70*/  @P0 BRA `(.L_x_173) ;  /* 0x0000000000040947 */ /* 0x000fea0003800000 */
[----:B------:R-:W-:Y:S01]  /*6d80*/  BPT.TRAP 0x1 ;  /* 0x000000040000795c */ /* 0x000fe20000300000 */
.L_x_173:
[----:B------:R-:W-:Y:S01]  /*6d90*/  IMAD.SHL.U32 R7, R5, 0x2000, RZ ;  /* 0x0000200005077824 */ /* 0x000fe200078e00ff */
[----:B------:R-:W-:Y:S01]  /*6da0*/  R2UR UR9, R15 ;  /* 0x000000000f0972ca */ /* 0x000fe200000e0000 */
[----:B------:R-:W-:Y:S01]  /*6db0*/  VIADD R20, R20, 0xffffffff ;  /* 0xffffffff14147836 */ /* 0x000fe20000000000 */
[----:B------:R-:W-:Y:S01]  /*6dc0*/  R2UR UR11, R22 ;  /* 0x00000000160b72ca */ /* 0x000fe200000e0000 */
[----:B------:R-:W-:Y:S01]  /*6dd0*/  UIADD3 UR4, UP0, UR20, 0xf0, URZ ;  /* 0x000000f014047890 */ /* 0x000fe2000ff1e03f */
[----:B------:R-:W-:Y:S01]  /*6de0*/  LOP3.LUT R6, R7, 0x1000, R10, 0xf8, !PT ;  /* 0x0000100007067812 */ /* 0x000fe200078ef80a */
[----:B------:R-:W-:Y:S01]  /*6df0*/  UIADD3 UR22, UP1, UR20, 0x1f0, URZ ;  /* 0x000001f014167890 */ /* 0x000fe2000ff3e03f */
[----:B------:R-:W-:Y:S01]  /*6e00*/  IADD3 R7, R12, 0x180, R7 ;  /* 0x000001800c077810 */ /* 0x000fe20007ffe007 */
[----:B------:R-:W-:Y:S01]  /*6e10*/  UIADD3.X UR5, URZ, UR21, URZ, UP0, !UPT ;  /* 0x000000153f057290 */ /* 0x000fe200087fe43f */
[----:B------:R-:W-:Y:S01]  /*6e20*/  R2UR UR10, R14 ;  /* 0x000000000e0a72ca */ /* 0x000fe200000e0000 */
[----:B------:R-:W-:Y:S01]  /*6e30*/  IMAD R6, R6, 0x2, R12 ;  /* 0x0000000206067824 */ /* 0x000fe200078e020c */
[----:B------:R-:W-:Y:S01]  /*6e40*/  R2UR UR13, R7 ;  /* 0x00000000070d72ca */ /* 0x000fe200000e0000 */
[----:B------:R-:W-:Y:S01]  /*6e50*/  VIADD R5, R5, 0x1 ;  /* 0x0000000105057836 */ /* 0x000fe20000000000 */
[----:B------:R-:W-:Y:S01]  /*6e60*/  R2UR UR12, R19 ;  /* 0x00000000130c72ca */ /* 0x000fe200000e0000 */
[----:B------:R-:W-:Y:S01]  /*6e70*/  UIADD3.X UR23, URZ, UR21, URZ, UP1, !UPT ;  /* 0x000000153f177290 */ /* 0x000fe20008ffe43f */
[----:B------:R-:W-:Y:S01]  /*6e80*/  R2UR UR8, R6 ;  /* 0x00000000060872ca */ /* 0x000fe200000e0000 */
[----:B------:R-:W-:Y:S01]  /*6e90*/  UMOV UR6, 0x0 ;  /* 0x0000000000067882 */ /* 0x000fe20000000000 */
[----:B------:R-:W-:Y:S01]  /*6ea0*/  R2UR UR18, R18 ;  /* 0x00000000121272ca */ /* 0x000fe200000e0000 */
[----:B------:R-:W-:Y:S01]  /*6eb0*/  UMOV UR7, 0x10000000 ;  /* 0x1000000000077882 */ /* 0x000fe20000000000 */
[----:B------:R-:W-:Y:S01]  /*6ec0*/  ISETP.GT.AND P3, PT, R20, 0x1, PT ;  /* 0x000000011400780c */ /* 0x000fe20003f64270 */
[----:B------:R-:W-:Y:S01]  /*6ed0*/  UMOV UR24, 0x30000 ;  /* 0x0003000000187882 */ /* 0x000fe20000000000 */
[----:B------:R-:W-:Y:S01]  /*6ee0*/  ISETP.NE.AND P1, PT, R5, 0x5, PT ;  /* 0x000000050500780c */ /* 0x000fe20003f25270 */
[----:B------:R-:W-:-:S03]  /*6ef0*/  VIADD R14, R14, 0x40 ;  /* 0x000000400e0e7836 */ /* 0x000fc60000000000 */
[----:B------:R-:W-:Y:S02]  /*6f00*/  SEL R7, RZ, 0x1, P1 ;  /* 0x00000001ff077807 */ /* 0x000fe40000800000 */
[----:B------:R-:W-:Y:S01]  /*6f10*/  SEL R5, R5, RZ, P1 ;  /* 0x000000ff05057207 */ /* 0x000fe20000800000 */
[----:B------:R-:W-:Y:S01]  /*6f20*/  UIADD3 UR14, UR8, 0xa180, URZ ;  /* 0x0000a180080e7890 */ /* 0x000fe2000fffe03f */
[----:B------:R-:W-:Y:S02]  /*6f30*/  LOP3.LUT R4, R4, R7, RZ, 0x3c, !PT ;  /* 0x0000000704047212 */ /* 0x000fe400078e3cff */
[----:B------:R-:W-:Y:S02]  /*6f40*/  UMOV UR8, UR13 ;  /* 0x0000000d00087c82 */ /* 0x000fe40008000000 */
[----:B------:R0:W-:Y:S02]  /*6f50*/  UTMALDG.3D [UR8], [UR4], desc[UR6] ;  /* 0x00000608040075b4 */ /* 0x0001e40008011000 */
[----:B0-----:R-:W-:Y:S01]  /*6f60*/  UMOV UR8, UR14 ;  /* 0x0000000e00087c82 */ /* 0x001fe20008000000 */
[----:B------:R-:W-:-:S02]  /*6f70*/  UMOV UR11, UR18 ;  /* 0x00000012000b7c82 */ /* 0x000fc40008000000 */
[----:B------:R0:W-:Y:S02]  /*6f80*/  UTMALDG.3D.MULTICAST [UR8], [UR22], UR24, desc[UR6] ;  /* 0x00000608160073b4 */ /* 0x0001e40008011818 */
[----:B0-----:R-:W-:Y:S05]  /*6f90*/  @P3 BRA `(.L_x_174) ;  /* 0xfffffffc00403947 */ /* 0x001fea000383ffff */
.L_x_170:
[----:B------:R-:W-:Y:S05]  /*6fa0*/  BSYNC B1 ;  /* 0x0000000000017941 */ /* 0x000fea0003800000 */
.L_x_169:
[----:B------:R-:W2:Y:S01]  /*6fb0*/  LDL.64 R24, [R1] ;  /* 0x0000000001187983 */ /* 0x000ea20000100a00 */
[----:B------:R-:W-:Y:S01]  /*6fc0*/  LOP3.LUT P4, RZ, R11, 0xff, RZ, 0xc0, !PT ;  /* 0x000000ff0bff7812 */ /* 0x000fe2000788c0ff */
[----:B------:R-:W-:Y:S01]  /*6fd0*/  VIADD R7, R8, UR40 ;  /* 0x0000002808077c36 */ /* 0x000fe20008000000 */
[----:B------:R-:W-:Y:S01]  /*6fe0*/  ULDC.64 UR4, c[0x0][0x650] ;  /* 0x0001940000047ab9 */ /* 0x000fe20000000a00 */
[----:B------:R-:W-:Y:S01]  /*6ff0*/  IMAD.U32 R8, RZ, RZ, UR40 ;  /* 0x00000028ff087e24 */ /* 0x000fe2000f8e00ff */
[----:B------:R-:W-:Y:S01]  /*7000*/  UISETP.GE.U32.AND UP0, UPT, UR40, 0x5, UPT ;  /* 0x000000052800788c */ /* 0x000fe2000bf06070 */
[----:B------:R-:W-:Y:S01]  /*7010*/  BSSY B1, `(.L_x_175) ;  /* 0x000006c000017945 */ /* 0x000fe20003800000 */
[----:B------:R-:W-:Y:S01]  /*7020*/  ISETP.GT.U32.AND P1, PT, R7, 0x4, PT ;  /* 0x000000040700780c */ /* 0x000fe20003f24070 */
[----:B------:R-:W-:Y:S01]  /*7030*/  IMAD.MOV.U32 R22, RZ, RZ, -0x1 ;  /* 0xffffffffff167424 */ /* 0x000fe200078e00ff */
[----:B------:R-:W-:Y:S01]  /*7040*/  PRMT R11, RZ, 0x7610, R11 ;  /* 0x00007610ff0b7816 */ /* 0x000fe2000000000b */
[----:B------:R-:W-:Y:S01]  /*7050*/  IMAD.MOV.U32 R18, RZ, RZ, -0x1 ;  /* 0xffffffffff127424 */ /* 0x000fe200078e00ff */
[----:B------:R-:W-:Y:S01]  /*7060*/  ISETP.LT.U32.AND P1, PT, R8, 0x5, P1 ;  /* 0x000000050800780c */ /* 0x000fe20000f21070 */
[----:B------:R-:W-:Y:S01]  /*7070*/  IMAD.MOV.U32 R19, RZ, RZ, -0x1 ;  /* 0xffffffffff137424 */ /* 0x000fe200078e00ff */
[----:B------:R-:W-:Y:S01]  /*7080*/  PLOP3.LUT P3, PT, PT, PT, UP0, 0x80, 0x0 ;  /* 0x000000000000781c */ /* 0x000fe20003f6f008 */
[----:B------:R-:W0:Y:S01]  /*7090*/  @P4 S2R R5, SR_CgaCtaId ;  /* 0x0000000000054919 */ /* 0x000e220000008800 */
[----:B------:R-:W-:-:S04]  /*70a0*/  @P4 MOV R4, 0x400 ;  /* 0x0000040000044802 */ /* 0x000fc80000000f00 */
[----:B0-----:R-:W-:Y:S01]  /*70b0*/  @P4 LEA R6, R5, R4, 0x18 ;  /* 0x0000000405064211 */ /* 0x001fe200078ec0ff */
[----:B------:R-:W-:Y:S01]  /*70c0*/  IMAD.WIDE.U32 R4, R7, -0x33333333, RZ ;  /* 0xcccccccd07047825 */ /* 0x000fe200078e00ff */
[----:B------:R-:W-:Y:S02]  /*70d0*/  SEL R4, RZ, 0x1, !P1 ;  /* 0x00000001ff047807 */ /* 0x000fe40004800000 */
[----:B------:R0:W-:Y:S02]  /*70e0*/  @P4 SYNCS.ARRIVE.TRANS64.A1T0 RZ, [R6+URZ+0x88], RZ ;  /* 0x000088ff06ff49a7 */ /* 0x0001e4000810003f */
[----:B------:R-:W-:Y:S02]  /*70f0*/  LOP3.LUT R3, R3, R4, RZ, 0x3c, !PT ;  /* 0x0000000403037212 */ /* 0x000fe400078e3cff */
[----:B------:R-:W-:Y:S02]  /*7100*/  PRMT R4, RZ, 0x7610, R4 ;  /* 0x00007610ff047816 */ /* 0x000fe40000000004 */
[----:B0-----:R-:W-:-:S04]  /*7110*/  SHF.R.U32.HI R6, RZ, 0x2, R5 ;  /* 0x00000002ff067819 */ /* 0x001fc80000011605 */
[----:B------:R-:W-:Y:S01]  /*7120*/  @P3 LOP3.LUT R3, R3, 0x1, R6, 0x78, !PT ;  /* 0x0000000103033812 */ /* 0x000fe200078e7806 */
[----:B------:R-:W-:Y:S01]  /*7130*/  IMAD R8, R6, -0x5, R7 ;  /* 0xfffffffb06087824 */ /* 0x000fe200078e0207 */
[----:B--2---:R-:W-:-:S04]  /*7140*/  IADD3 R16, P4, R16, R24, RZ ;  /* 0x0000001810107210 */ /* 0x004fc80007f9e0ff */
[----:B------:R-:W-:Y:S01]  /*7150*/  ISETP.GE.U32.AND P1, PT, R16, UR4, PT ;  /* 0x0000000410007c0c */ /* 0x000fe2000bf26070 */
[----:B------:R-:W-:-:S05]  /*7160*/  IMAD.X R17, R17, 0x1, R0, P4 ;  /* 0x0000000111117824 */ /* 0x000fca00020e0600 */
[----:B------:R-:W-:-:S13]  /*7170*/  ISETP.GE.U32.AND.EX P1, PT, R17, UR5, PT, P1 ;  /* 0x0000000511007c0c */ /* 0x000fda000bf26110 */
[----:B------:R-:W-:Y:S05]  /*7180*/  @P1 BRA `(.L_x_176) ;  /* 0x0000000400501947 */ /* 0x000fea0003800000 */
[----:B------:R-:W0:Y:S01]  /*7190*/  S2R R12, SR_CTAID.X ;  /* 0x00000000000c7919 */ /* 0x000e220000002500 */
[----:B------:R-:W-:Y:S01]  /*71a0*/  ULDC.64 UR4, c[0x0][0x628] ;  /* 0x00018a0000047ab9 */ /* 0x000fe20000000a00 */
[----:B------:R-:W-:Y:S01]  /*71b0*/  ULDC UR7, c[0x0][0x630] ;  /* 0x00018c0000077ab9 */ /* 0x000fe20000000800 */
[----:B------:R-:W-:Y:S01]  /*71c0*/  ISETP.NE.U32.AND P1, PT, RZ, UR4, PT ;  /* 0x00000004ff007c0c */ /* 0x000fe2000bf25070 */
[----:B------:R-:W1:Y:S01]  /*71d0*/  S2R R14, SR_CTAID.Y ;  /* 0x00000000000e7919 */ /* 0x000e620000002600 */
[----:B------:R-:W-:Y:S01]  /*71e0*/  ULDC UR8, c[0x0][0x150] ;  /* 0x0000540000087ab9 */ /* 0x000fe20000000800 */
[----:B------:R-:W-:Y:S01]  /*71f0*/  IMAD.MOV.U32 R4, RZ, RZ, R16 ;  /* 0x000000ffff047224 */ /* 0x000fe200078e0010 */
[----:B------:R-:W-:Y:S01]  /*7200*/  ISETP.NE.AND.EX P1, PT, RZ, UR5, PT, P1 ;  /* 0x00000005ff007c0c */ /* 0x000fe2000bf25310 */
[----:B------:R-:W-:Y:S01]  /*7210*/  IMAD.MOV.U32 R5, RZ, RZ, R17 ;  /* 0x000000ffff057224 */ /* 0x000fe200078e0011 */
[----:B0-----:R-:W-:-:S11]  /*7220*/  I2FP.F32.U32 R18, R12 ;  /* 0x0000000c00127245 */ /* 0x001fd60000201000 */
[----:B------:R-:W-:Y:S05]  /*7230*/  @!P1 BRA `(.L_x_177) ;  /* 0x0000000000289947 */ /* 0x000fea0003800000 */
[----:B------:R-:W-:Y:S02]  /*7240*/  ULDC UR6, c[0x0][0x634] ;  /* 0x00018d0000067ab9 */ /* 0x000fe40000000800 */
[----:B------:R-:W-:-:S05]  /*7250*/  IADD3 R5, P1, R16, UR6, RZ ;  /* 0x0000000610057c10 */ /* 0x000fca000ff3e0ff */
[----:B------:R-:W-:-:S04]  /*7260*/  IMAD.X R15, RZ, RZ, R17, P1 ;  /* 0x000000ffff0f7224 */ /* 0x000fc800008e0611 */
[----:B------:R-:W-:-:S04]  /*7270*/  IMAD.WIDE.U32 R6, R15, UR4, RZ ;  /* 0x000000040f067c25 */ /* 0x000fc8000f8e00ff */
[----:B------:R-:W-:-:S04]  /*7280*/  IMAD.WIDE.U32 R6, P1, R5, UR5, R6 ;  /* 0x0000000505067c25 */ /* 0x000fc8000f820006 */
[----:B------:R-:W-:-:S04]  /*7290*/  IMAD.WIDE.U32 R4, R5, UR4, RZ ;  /* 0x0000000405047c25 */ /* 0x000fc8000f8e00ff */
[----:B------:R-:W-:Y:S01]  /*72a0*/  IMAD.MOV.U32 R4, RZ, RZ, R7 ;  /* 0x000000ffff047224 */ /* 0x000fe200078e0007 */
[----:B------:R-:W-:Y:S01]  /*72b0*/  IADD3 RZ, P3, R5, R6, RZ ;  /* 0x0000000605ff7210 */ /* 0x000fe20007f7e0ff */
[----:B------:R-:W-:-:S04]  /*72c0*/  IMAD.X R5, RZ, RZ, RZ, P1 ;  /* 0x000000ffff057224 */ /* 0x000fc800008e06ff */
[----:B------:R-:W-:-:S08]  /*72d0*/  IMAD.WIDE.U32.X R4, R15, UR5, R4, P3 ;  /* 0x000000050f047c25 */ /* 0x000fd000098e0404 */
.L_x_177:
[--C-:B------:R-:W-:Y:S01]  /*72e0*/  SHF.R.U64 R19, R4, UR7, R5.reuse ;  /* 0x0000000704137c19 */ /* 0x100fe20008001205 */
[----:B------:R-:W-:Y:S01]  /*72f0*/  FMUL R18, R18, UR8 ;  /* 0x0000000812127c20 */ /* 0x000fe20008400000 */
[----:B------:R-:W0:Y:S01]  /*7300*/  LDC R15, c[0x0][0x144] ;  /* 0x00005100ff0f7b82 */ /* 0x000e220000000800 */
[----:B------:R-:W-:Y:S01]  /*7310*/  SHF.R.U32.HI R4, RZ, UR7, R5 ;  /* 0x00000007ff047c19 */ /* 0x000fe20008011605 */
[----:B------:R-:W-:Y:S01]  /*7320*/  ULDC UR6, c[0x0][0x154] ;  /* 0x0000550000067ab9 */ /* 0x000fe20000000800 */
[----:B------:R-:W-:Y:S01]  /*7330*/  IADD3 R5, P1, RZ, -R19, RZ ;  /* 0x80000013ff057210 */ /* 0x000fe20007f3e0ff */
[----:B------:R-:W-:Y:S01]  /*7340*/  ULDC.64 UR4, c[0x0][0x620] ;  /* 0x0001880000047ab9 */ /* 0x000fe20000000a00 */
[----:B-1----:R-:W-:Y:S01]  /*7350*/  I2FP.F32.U32 R6, R14 ;  /* 0x0000000e00067245 */ /* 0x002fe20000201000 */
[----:B------:R-:W1:Y:S01]  /*7360*/  F2I.U32.TRUNC.NTZ R18, R18 ;  /* 0x0000001200127305 */ /* 0x000e62000020f000 */
[----:B------:R-:W-:Y:S01]  /*7370*/  ISETP.NE.AND P4, PT, R2, 0x1, PT ;  /* 0x000000010200780c */ /* 0x000fe20003f85270 */
[----:B------:R-:W-:Y:S01]  /*7380*/  IMAD.X R4, RZ, RZ, ~R4, P1 ;  /* 0x000000ffff047224 */ /* 0x000fe200008e0e04 */
[----:B------:R-:W2:Y:S01]  /*7390*/  LDC R21, c[0x0][0x148] ;  /* 0x00005200ff157b82 */ /* 0x000ea20000000800 */
[----:B------:R-:W-:Y:S01]  /*73a0*/  FMUL R6, R6, UR6 ;  /* 0x0000000606067c20 */ /* 0x000fe20008400000 */
[----:B------:R-:W-:Y:S01]  /*73b0*/  ULDC.64 UR6, c[0x0][0x640] ;  /* 0x0001900000067ab9 */ /* 0x000fe20000000a00 */
[----:B------:R-:W-:Y:S01]  /*73c0*/  IMAD R4, R4, UR4, RZ ;  /* 0x0000000404047c24 */ /* 0x000fe2000f8e02ff */
[----:B------:R-:W-:-:S03]  /*73d0*/  ISETP.NE.U32.AND P1, PT, RZ, UR6, PT ;  /* 0x00000006ff007c0c */ /* 0x000fc6000bf25070 */
[----:B------:R-:W3:Y:S01]  /*73e0*/  F2I.U32.TRUNC.NTZ R6, R6 ;  /* 0x0000000600067305 */ /* 0x000ee2000020f000 */
[C---:B------:R-:W-:Y:S01]  /*73f0*/  IMAD R7, R5.reuse, UR5, R4 ;  /* 0x0000000505077c24 */ /* 0x040fe2000f8e0204 */
[----:B------:R-:W-:Y:S01]  /*7400*/  ISETP.NE.AND.EX P1, PT, RZ, UR7, PT, P1 ;  /* 0x00000007ff007c0c */ /* 0x000fe2000bf25310 */
[----:B------:R-:W-:Y:S01]  /*7410*/  IMAD.WIDE.U32 R4, R5, UR4, R16 ;  /* 0x0000000405047c25 */ /* 0x000fe2000f8e0010 */
[----:B------:R-:W-:-:S03]  /*7420*/  ULDC UR4, c[0x0][0x618] ;  /* 0x0001860000047ab9 */ /* 0x000fc60000000800 */
[----:B-1----:R-:W-:Y:S02]  /*7430*/  IMAD.MOV R18, RZ, RZ, -R18 ;  /* 0x000000ffff127224 */ /* 0x002fe400078e0a12 */
[----:B------:R-:W-:Y:S02]  /*7440*/  IMAD.IADD R5, R5, 0x1, R7 ;  /* 0x0000000105057824 */ /* 0x000fe400078e0207 */
[----:B0-----:R-:W-:-:S03]  /*7450*/  IMAD R12, R15, R18, R12 ;  /* 0x000000120f0c7224 */ /* 0x001fc600078e020c */
[--C-:B------:R-:W-:Y:S01]  /*7460*/  SHF.R.U64 R15, R4, UR4, R5.reuse ;  /* 0x00000004040f7c19 */ /* 0x100fe20008001205 */
[----:B---3--:R-:W-:Y:S01]  /*7470*/  IMAD.MOV R7, RZ, RZ, -R6 ;  /* 0x000000ffff077224 */ /* 0x008fe200078e0a06 */
[----:B------:R-:W-:Y:S01]  /*7480*/  SHF.R.U32.HI R4, RZ, UR4, R5 ;  /* 0x00000004ff047c19 */ /* 0x000fe20008011605 */
[----:B------:R-:W-:Y:S02]  /*7490*/  ULDC UR4, c[0x0][0x608] ;  /* 0x0001820000047ab9 */ /* 0x000fe40000000800 */
[----:B--2---:R-:W-:Y:S01]  /*74a0*/  @P4 IMAD R12, R21, R7, R14 ;  /* 0x00000007150c4224 */ /* 0x004fe200078e020e */
[--C-:B------:R-:W-:Y:S02]  /*74b0*/  SHF.R.U64 R18, R15, UR4, R4.reuse ;  /* 0x000000040f127c19 */ /* 0x100fe40008001204 */
[----:B------:R-:W-:Y:S01]  /*74c0*/  SHF.R.U32.HI R5, RZ, UR4, R4 ;  /* 0x00000004ff057c19 */ /* 0x000fe20008011604 */
[----:B------:R-:W-:-:S03]  /*74d0*/  ULDC UR4, c[0x0][0x658] ;  /* 0x0001960000047ab9 */ /* 0x000fc60000000800 */
[--C-:B------:R-:W-:Y:S02]  /*74e0*/  SHF.R.U64 R14, R18, UR4, R5.reuse ;  /* 0x00000004120e7c19 */ /* 0x100fe40008001205 */
[----:B------:R-:W-:-:S03]  /*74f0*/  SHF.R.U32.HI R21, RZ, UR4, R5 ;  /* 0x00000004ff157c19 */ /* 0x000fc60008011605 */
[----:B------:R-:W-:Y:S02]  /*7500*/  IMAD.MOV.U32 R6, RZ, RZ, R14 ;  /* 0x000000ffff067224 */ /* 0x000fe400078e000e */
[----:B------:R-:W-:Y:S01]  /*7510*/  IMAD.MOV.U32 R5, RZ, RZ, R21 ;  /* 0x000000ffff057224 */ /* 0x000fe200078e0015 */
[----:B------:R-:W-:Y:S06]  /*7520*/  @!P1 BRA `(.L_x_178) ;  /* 0x00000000002c9947 */ /* 0x000fec0003800000 */
        /* <DEDUP_REMOVED lines=9> */
[----:B------:R-:W-:-:S04]  /*75c0*/  IMAD.WIDE.U32.X R4, R21, UR7, R4, P3 ;  /* 0x0000000715047c25 */ /* 0x000fc800098e0404 */
[----:B------:R-:W-:-:S07]  /*75d0*/  IMAD.MOV.U32 R6, RZ, RZ, R4 ;  /* 0x000000ffff067224 */ /* 0x000fce00078e0004 */
.L_x_178:
[----:B------:R-:W-:Y:S01]  /*75e0*/  ULDC UR4, c[0x0][0x648] ;  /* 0x0001920000047ab9 */ /* 0x000fe20000000800 */
[----:B------:R-:W-:Y:S01]  /*75f0*/  LOP3.LUT R4, R18, UR16, RZ, 0xc0, !PT ;  /* 0x0000001012047c12 */ /* 0x000fe2000f8ec0ff */
[----:B------:R-:W-:Y:S01]  /*7600*/  ULDC UR5, c[0x0][0x610] ;  /* 0x0001840000057ab9 */ /* 0x000fe20000000800 */
[----:B------:R-:W-:Y:S01]  /*7610*/  SHF.R.U64 R5, R6, UR4, R5 ;  /* 0x0000000406057c19 */ /* 0x000fe20008001205 */
[----:B------:R-:W-:Y:S01]  /*7620*/  ULDC UR4, c[0x0][0x638] ;  /* 0x00018e0000047ab9 */ /* 0x000fe20000000800 */
[----:B------:R-:W-:-:S03]  /*7630*/  LOP3.LUT R15, R15, UR15, RZ, 0xc0, !PT ;  /* 0x0000000f0f0f7c12 */ /* 0x000fc6000f8ec0ff */
[----:B------:R-:W-:Y:S02]  /*7640*/  IMAD.MOV R7, RZ, RZ, -R5 ;  /* 0x000000ffff077224 */ /* 0x000fe400078e0a05 */
[----:B------:R-:W-:Y:S02]  /*7650*/  IMAD R5, R5, UR17, R4 ;  /* 0x0000001105057c24 */ /* 0x000fe4000f8e0204 */
[----:B------:R-:W-:Y:S01]  /*7660*/  IMAD R14, R7, UR4, R14 ;  /* 0x00000004070e7c24 */ /* 0x000fe2000f8e020e */
[----:B------:R-:W-:Y:S01]  /*7670*/  ULDC UR4, c[0x0][0x600] ;  /* 0x0001800000047ab9 */ /* 0x000fe20000000800 */
[----:B------:R-:W-:Y:S02]  /*7680*/  IMAD R12, R5, UR5, R12 ;  /* 0x00000005050c7c24 */ /* 0x000fe4000f8e020c */
[----:B------:R-:W-:Y:S02]  /*7690*/  IMAD R5, R14, UR4, R15 ;  /* 0x000000040e057c24 */ /* 0x000fe4000f8e020f */
[----:B------:R-:W-:-:S03]  /*76a0*/  IMAD.MOV.U32 R4, RZ, RZ, 0x1 ;  /* 0x00000001ff047424 */ /* 0x000fc600078e00ff */
[----:B------:R-:W-:Y:S02]  /*76b0*/  SEL R18, R5, R12, !P4 ;  /* 0x0000000c05127207 */ /* 0x000fe40006000000 */
[----:B------:R-:W-:-:S07]  /*76c0*/  SEL R22, R12, R5, !P4 ;  /* 0x000000050c167207 */ /* 0x000fce0006000000 */
.L_x_176:
[----:B------:R-:W-:Y:S05]  /*76d0*/  BSYNC B1 ;  /* 0x0000000000017941 */ /* 0x000fea0003800000 */
.L_x_175:
[----:B------:R-:W-:-:S13]  /*76e0*/  LOP3.LUT P1, RZ, R4, 0xff, RZ, 0xc0, !PT ;  /* 0x000000ff04ff7812 */ /* 0x000fda000782c0ff */
[----:B------:R-:W-:Y:S05]  /*76f0*/  @P1 BRA `(.L_x_179) ;  /* 0xfffffff400341947 */ /* 0x000fea000383ffff */
[----:B------:R-:W-:Y:S05]  /*7700*/  BSYNC B0 ;  /* 0x0000000000007941 */ /* 0x000fea0003800000 */
.L_x_167:
[----:B------:R-:W-:-:S03]  /*7710*/  UMOV UR4, 0xffffffff ;  /* 0xffffffff00047882 */ /* 0x000fc60000000000 */
[----:B------:R-:W-:Y:S05]  /*7720*/  BRA.DIV UR4, `(.L_x_180) ;  /* 0x00000006046c7947 */ /* 0x000fea000b800000 */
[----:B------:R-:W-:-:S13]  /*7730*/  ELECT P6, URZ, PT ;  /* 0x00000000003f782f */ /* 0x000fda00038c0000 */
.L_x_197:
[----:B------:R-:W-:Y:S04]  /*7740*/  BSSY B0, `(.L_x_181) ;  /* 0x0000034000007945 */ /* 0x000fe80003800000 */
[----:B------:R-:W-:Y:S05]  /*7750*/  @!P6 BRA `(.L_x_182) ;  /* 0x0000000000c8e947 */ /* 0x000fea0003800000 */
[----:B------:R-:W-:-:S04]  /*7760*/  LOP3.LUT R23, R23, 0x2, RZ, 0xfc, !PT ;  /* 0x0000000217177812 */ /* 0x000fc800078efcff */
[----:B------:R-:W-:-:S13]  /*7770*/  ISETP.NE.AND P0, PT, R23, 0x3, PT ;  /* 0x000000031700780c */ /* 0x000fda0003f05270 */
[----:B------:R-:W-:Y:S05]  /*7780*/  @!P0 BRA `(.L_x_183) ;  /* 0x0000000000048947 */ /* 0x000fea0003800000 */
[----:B------:R-:W-:Y:S01]  /*7790*/  BPT.TRAP 0x1 ;  /* 0x000000040000795c */ /* 0x000fe20000300000 */
.L_x_183:
[----:B------:R-:W0:Y:S01]  /*77a0*/  S2R R5, SR_CgaCtaId ;  /* 0x0000000000057919 */ /* 0x000e220000008800 */
[----:B------:R-:W-:Y:S02]  /*77b0*/  MOV R0, 0x400 ;  /* 0x0000040000007802 */ /* 0x000fe40000000f00 */
[----:B------:R-:W-:Y:S02]  /*77c0*/  SHF.L.U32 R2, R3, 0x1f, RZ ;  /* 0x0000001f03027819 */ /* 0x000fe400000006ff */
[----:B0-----:R-:W-:-:S05]  /*77d0*/  LEA R5, R5, R0, 0x18 ;  /* 0x0000000005057211 */ /* 0x001fca00078ec0ff */
[----:B------:R-:W-:-:S04]  /*77e0*/  VIADD R5, R5, 0x28 ;  /* 0x0000002805057836 */ /* 0x000fc80000000000 */
[C---:B------:R-:W-:Y:S02]  /*77f0*/  IMAD R7, R8.reuse, 0x8, R5 ;  /* 0x0000000808077824 */ /* 0x040fe400078e0205 */
[----:B------:R-:W-:Y:S02]  /*7800*/  VIADD R8, R8, 0x1 ;  /* 0x0000000108087836 */ /* 0x000fe40000000000 */
[----:B------:R-:W0:Y:S03]  /*7810*/  SYNCS.PHASECHK.TRANS64.TRYWAIT P0, [R7+URZ], R2 ;  /* 0x00000002070075a7 */ /* 0x000e26000800017f */
[----:B------:R-:W-:-:S04]  /*7820*/  ISETP.NE.AND P1, PT, R8, 0x5, PT ;  /* 0x000000050800780c */ /* 0x000fc80003f25270 */
[----:B------:R-:W-:Y:S02]  /*7830*/  SEL R0, RZ, 0x1, P1 ;  /* 0x00000001ff007807 */ /* 0x000fe40000800000 */
[----:B------:R-:W-:Y:S02]  /*7840*/  SEL R8, R8, RZ, P1 ;  /* 0x000000ff08087207 */ /* 0x000fe40000800000 */
[----:B------:R-:W-:-:S03]  /*7850*/  LOP3.LUT R9, R3, R0, RZ, 0x3c, !PT ;  /* 0x0000000003097212 */ /* 0x000fc600078e3cff */
[----:B------:R-:W-:Y:S01]  /*7860*/  IMAD R6, R8, 0x8, R5 ;  /* 0x0000000808067824 */ /* 0x000fe200078e0205 */
[----:B------:R-:W-:Y:S01]  /*7870*/  SHF.L.U32 R3, R9, 0x1f, RZ ;  /* 0x0000001f09037819 */ /* 0x000fe200000006ff */
[----:B0-----:R-:W-:Y:S06]  /*7880*/  @!P0 BRA `(.L_x_184) ;  /* 0x0000000400348947 */ /* 0x001fec0003800000 */
.L_x_198:
[----:B------:R-:W1:Y:S01]  /*7890*/  SYNCS.PHASECHK.TRANS64.TRYWAIT P0, [R6+URZ], R3 ;  /* 0x00000003060075a7 */ /* 0x000e62000800017f */
[----:B------:R-:W-:-:S05]  /*78a0*/  VIADD R0, R8, 0x1 ;  /* 0x0000000108007836 */ /* 0x000fca0000000000 */
[----:B------:R-:W-:-:S04]  /*78b0*/  ISETP.NE.AND P1, PT, R0, 0x5, PT ;  /* 0x000000050000780c */ /* 0x000fc80003f25270 */
[----:B0-----:R-:W-:Y:S02]  /*78c0*/  SEL R2, RZ, 0x1, P1 ;  /* 0x00000001ff027807 */ /* 0x001fe40000800000 */
[----:B------:R-:W-:Y:S02]  /*78d0*/  SEL R0, R0, RZ, P1 ;  /* 0x000000ff00007207 */ /* 0x000fe40000800000 */
[----:B------:R-:W-:-:S03]  /*78e0*/  LOP3.LUT R9, R9, R2, RZ, 0x3c, !PT ;  /* 0x0000000209097212 */ /* 0x000fc600078e3cff */
[----:B------:R-:W-:Y:S01]  /*78f0*/  IMAD R7, R0, 0x8, R5 ;  /* 0x0000000800077824 */ /* 0x000fe200078e0205 */
[----:B------:R-:W-:Y:S01]  /*7900*/  SHF.L.U32 R4, R9, 0x1f, RZ ;  /* 0x0000001f09047819 */ /* 0x000fe200000006ff */
[----:B-1----:R-:W-:Y:S06]  /*7910*/  @!P0 BRA `(.L_x_185) ;  /* 0x0000000400248947 */ /* 0x002fec0003800000 */
.L_x_199:
[----:B------:R-:W1:Y:S01]  /*7920*/  SYNCS.PHASECHK.TRANS64.TRYWAIT P0, [R7+URZ], R4 ;  /* 0x00000004070075a7 */ /* 0x000e62000800017f */
[----:B------:R-:W-:-:S05]  /*7930*/  VIADD R0, R0, 0x1 ;  /* 0x0000000100007836 */ /* 0x000fca0000000000 */
[----:B------:R-:W-:-:S04]  /*7940*/  ISETP.NE.AND P1, PT, R0, 0x5, PT ;  /* 0x000000050000780c */ /* 0x000fc80003f25270 */
[----:B------:R-:W-:Y:S02]  /*7950*/  SEL R2, RZ, 0x1, P1 ;  /* 0x00000001ff027807 */ /* 0x000fe40000800000 */
[----:B------:R-:W-:Y:S02]  /*7960*/  SEL R0, R0, RZ, P1 ;  /* 0x000000ff00007207 */ /* 0x000fe40000800000 */
[----:B------:R-:W-:-:S03]  /*7970*/  LOP3.LUT R9, R9, R2, RZ, 0x3c, !PT ;  /* 0x0000000209097212 */ /* 0x000fc600078e3cff */
[----:B0-----:R-:W-:Y:S01]  /*7980*/  IMAD R6, R0, 0x8, R5 ;  /* 0x0000000800067824 */ /* 0x001fe200078e0205 */
[----:B------:R-:W-:Y:S01]  /*7990*/  SHF.L.U32 R3, R9, 0x1f, RZ ;  /* 0x0000001f09037819 */ /* 0x000fe200000006ff */
[----:B-1----:R-:W-:Y:S06]  /*79a0*/  @!P0 BRA `(.L_x_186) ;  /* 0x0000000400148947 */ /* 0x002fec0003800000 */
.L_x_200:
[----:B------:R-:W1:Y:S01]  /*79b0*/  SYNCS.PHASECHK.TRANS64.TRYWAIT P0, [R6+URZ], R3 ;  /* 0x00000003060075a7 */ /* 0x000e62000800017f */
[----:B------:R-:W-:-:S05]  /*79c0*/  VIADD R0, R0, 0x1 ;  /* 0x0000000100007836 */ /* 0x000fca0000000000 */
[----:B------:R-:W-:-:S04]  /*79d0*/  ISETP.NE.AND P1, PT, R0, 0x5, PT ;  /* 0x000000050000780c */ /* 0x000fc80003f25270 */
[----:B------:R-:W-:Y:S02]  /*79e0*/  SEL R2, RZ, 0x1, P1 ;  /* 0x00000001ff027807 */ /* 0x000fe40000800000 */
[----:B------:R-:W-:Y:S02]  /*79f0*/  SEL R0, R0, RZ, P1 ;  /* 0x000000ff00007207 */ /* 0x000fe40000800000 */
[----:B------:R-:W-:Y:S01]  /*7a00*/  LOP3.LUT R2, R9, R2, RZ, 0x3c, !PT ;  /* 0x0000000209027212 */ /* 0x000fe200078e3cff */
[----:B-1----:R-:W-:Y:S06]  /*7a10*/  @!P0 BRA `(.L_x_187) ;  /* 0x00000004000c8947 */ /* 0x002fec0003800000 */
.L_x_201:
[----:B------:R-:W-:Y:S01]  /*7a20*/  IMAD R5, R0, 0x8, R5 ;  /* 0x0000000800057824 */ /* 0x000fe200078e0205 */
[----:B------:R-:W-:-:S07]  /*7a30*/  SHF.L.U32 R0, R2, 0x1f, RZ ;  /* 0x0000001f02007819 */ /* 0x000fce00000006ff */
.L_x_188:
[----:B--2---:R2:W3:Y:S02]  /*7a40*/  SYNCS.PHASECHK.TRANS64.TRYWAIT P0, [R5+URZ], R0 ;  /* 0x00000000050075a7 */ /* 0x0044e4000800017f */
[----:B---3--:R-:W-:Y:S05]  /*7a50*/  @!P0 NANOSLEEP.SYNCS 0x989680 ;  /* 0x009896800000895d */ /* 0x008fea0003900000 */
[----:B------:R-:W3:Y:S02]  /*7a60*/  @!P0 SYNCS.PHASECHK.TRANS64 P0, [R5+URZ], R0 ;  /* 0x00000000050085a7 */ /* 0x000ee4000800007f */
[----:B---3--:R-:W-:Y:S05]  /*7a70*/  @!P0 BRA `(.L_x_188) ;  /* 0xfffffffc00f08947 */ /* 0x008fea000383ffff */
.L_x_182:
[----:B------:R-:W-:Y:S05]  /*7a80*/  BSYNC B0 ;  /* 0x0000000000007941 */ /* 0x000fea0003800000 */
.L_x_181:
[----:B------:R-:W-:Y:S05]  /*7a90*/  EXIT ;  /* 0x000000000000794d */ /* 0x000fea0003800000 */
.L_x_19:
[----:B0-----:R-:W-:-:S04]  /*7aa0*/  IMAD.U32 R3, RZ, RZ, UR43 ;  /* 0x0000002bff037e24 */ /* 0x001fc8000f8e00ff */
[----:B------:R0:W1:Y:S03]  /*7ab0*/  SYNCS.PHASECHK.TRANS64.TRYWAIT P0, [R3+URZ+-0x8], R0 ;  /* 0xfffff800030075a7 */ /* 0x000066000800017f */
[----:B-1----:R-:W-:Y:S05]  /*7ac0*/  @!P0 NANOSLEEP.SYNCS 0x989680 ;  /* 0x009896800000895d */ /* 0x002fea0003900000 */
[----:B------:R-:W1:Y:S02]  /*7ad0*/  @!P0 SYNCS.PHASECHK.TRANS64 P0, [R3+URZ+-0x8], R0 ;  /* 0xfffff800030085a7 */ /* 0x000e64000800007f */
[----:B-1----:R-:W-:Y:S05]  /*7ae0*/  @!P0 BRA `(.L_x_19) ;  /* 0xfffffffc00ec8947 */ /* 0x002fea000383ffff */
[----:B------:R-:W-:Y:S05]  /*7af0*/  BRA `(.L_x_189) ;  /* 0xffffff9c00347947 */ /* 0x000fea000383ffff */
.L_x_24:
[----:B-1----:R1:W2:Y:S02]  /*7b00*/  SYNCS.PHASECHK.TRANS64.TRYWAIT P1, [R3+URZ], R0 ;  /* 0x00000000030075a7 */ /* 0x0022a4000802017f */
[----:B--2---:R-:W-:Y:S05]  /*7b10*/  @!P1 NANOSLEEP.SYNCS 0x989680 ;  /* 0x009896800000995d */ /* 0x004fea0003900000 */
[----:B------:R-:W2:Y:S02]  /*7b20*/  @!P1 SYNCS.PHASECHK.TRANS64 P1, [R3+URZ], R0 ;  /* 0x00000000030095a7 */ /* 0x000ea4000802007f */
[----:B--2---:R-:W-:Y:S05]  /*7b30*/  @!P1 BRA `(.L_x_24) ;  /* 0xfffffffc00f09947 */ /* 0x004fea000383ffff */
[----:B------:R-:W-:Y:S05]  /*7b40*/  BRA `(.L_x_23) ;  /* 0xffffff9c00a87947 */ /* 0x000fea000383ffff */
.L_x_29:
[----:B-1----:R-:W-:-:S04]  /*7b50*/  IMAD.U32 R5, RZ, RZ, UR4 ;  /* 0x00000004ff057e24 */ /* 0x002fc8000f8e00ff */
[----:B------:R1:W2:Y:S03]  /*7b60*/  SYNCS.PHASECHK.TRANS64.TRYWAIT P1, [R5+URZ], R4 ;  /* 0x00000004050075a7 */ /* 0x0002a6000802017f */
[----:B--2---:R-:W-:Y:S05]  /*7b70*/  @!P1 NANOSLEEP.SYNCS 0x989680 ;  /* 0x009896800000995d */ /* 0x004fea0003900000 */
[----:B------:R-:W2:Y:S02]  /*7b80*/  @!P1 SYNCS.PHASECHK.TRANS64 P1, [R5+URZ], R4 ;  /* 0x00000004050095a7 */ /* 0x000ea4000802007f */
[----:B--2---:R-:W-:Y:S05]  /*7b90*/  @!P1 BRA `(.L_x_29) ;  /* 0xfffffffc00ec9947 */ /* 0x004fea000383ffff */
[----:B------:R-:W-:Y:S05]  /*7ba0*/  BRA `(.L_x_28) ;  /* 0xffffffa000787947 */ /* 0x000fea000383ffff */
.L_x_35:
[----:B0-----:R-:W-:-:S04]  /*7bb0*/  IMAD.U32 R3, RZ, RZ, UR43 ;  /* 0x0000002bff037e24 */ /* 0x001fc8000f8e00ff */
[----:B------:R0:W1:Y:S03]  /*7bc0*/  SYNCS.PHASECHK.TRANS64.TRYWAIT P0, [R3+URZ+0x8], R0 ;  /* 0x00000800030075a7 */ /* 0x000066000800017f */
[----:B-1----:R-:W-:Y:S05]  /*7bd0*/  @!P0 NANOSLEEP.SYNCS 0x989680 ;  /* 0x009896800000895d */ /* 0x002fea0003900000 */
[----:B------:R-:W1:Y:S02]  /*7be0*/  @!P0 SYNCS.PHASECHK.TRANS64 P0, [R3+URZ+0x8], R0 ;  /* 0x00000800030085a7 */ /* 0x000e64000800007f */
[----:B-1----:R-:W-:Y:S05]  /*7bf0*/  @!P0 BRA `(.L_x_35) ;  /* 0xfffffffc00ec8947 */ /* 0x002fea000383ffff */
[----:B------:R-:W-:Y:S05]  /*7c00*/  BRA `(.L_x_190) ;  /* 0xffffffa400b87947 */ /* 0x000fea000383ffff */
.L_x_168:
[----:B------:R-:W-:Y:S01]  /*7c10*/  BSSY B1, `(.L_x_191) ;  /* 0x0000006000017945 */ /* 0x000fe20003800000 */
[----:B------:R-:W-:-:S07]  /*7c20*/  IMAD.MOV.U32 R15, RZ, RZ, -0x1 ;  /* 0xffffffffff0f7424 */ /* 0x000fce00078e00ff */
[----:B-----5:R-:W-:Y:S05]  /*7c30*/  WARPSYNC.COLLECTIVE R15, `(.L_x_192) ;  /* 0x000000000f0c7348 */ /* 0x020fea0003c00000 */
[----:B------:R-:W-:Y:S02]  /*7c40*/  ELECT P6, UR62, PT ;  /* 0x00000000003e782f */ /* 0x000fe400038c0000 */
[----:B------:R-:W-:Y:S01]  /*7c50*/  MOV R14, UR62 ;  /* 0x0000003e000e7c02 */ /* 0x000fe20008000f00 */
[----:B-----5:R-:W-:Y:S10]  /*7c60*/  ENDCOLLECTIVE ;  /* 0x000000000000791b */ /* 0x020ff40003800000 */
.L_x_192:
[----:B------:R-:W-:Y:S05]  /*7c70*/  BSYNC B1 ;  /* 0x0000000000017941 */ /* 0x000fea0003800000 */
.L_x_191:
[----:B------:R-:W-:Y:S05]  /*7c80*/  BRA `(.L_x_193) ;  /* 0xffffffec00dc7947 */ /* 0x000fea000383ffff */
.L_x_171:
[----:B-1----:R1:W2:Y:S02]  /*7c90*/  SYNCS.PHASECHK.TRANS64.TRYWAIT P1, [R15+URZ+0x28], R6 ;  /* 0x000028060f0075a7 */ /* 0x0022a4000802017f */
[----:B--2---:R-:W-:Y:S05]  /*7ca0*/  @!P1 NANOSLEEP.SYNCS 0x989680 ;  /* 0x009896800000995d */ /* 0x004fea0003900000 */
[----:B------:R-:W2:Y:S02]  /*7cb0*/  @!P1 SYNCS.PHASECHK.TRANS64 P1, [R15+URZ+0x28], R6 ;  /* 0x000028060f0095a7 */ /* 0x000ea4000802007f */
[----:B--2---:R-:W-:Y:S05]  /*7cc0*/  @!P1 BRA `(.L_x_171) ;  /* 0xfffffffc00f09947 */ /* 0x004fea000383ffff */
[----:B------:R-:W-:Y:S05]  /*7cd0*/  BRA `(.L_x_194) ;  /* 0xfffffff000107947 */ /* 0x000fea000383ffff */
.L_x_180:
[----:B------:R-:W-:Y:S01]  /*7ce0*/  BSSY B0, `(.L_x_195) ;  /* 0x0000006000007945 */ /* 0x000fe20003800000 */
[----:B------:R-:W-:-:S07]  /*7cf0*/  IMAD.MOV.U32 R15, RZ, RZ, -0x1 ;  /* 0xffffffffff0f7424 */ /* 0x000fce00078e00ff */
[----:B-----5:R-:W-:Y:S05]  /*7d00*/  WARPSYNC.COLLECTIVE R15, `(.L_x_196) ;  /* 0x000000000f0c7348 */ /* 0x020fea0003c00000 */
[----:B------:R-:W-:Y:S02]  /*7d10*/  ELECT P6, UR62, PT ;  /* 0x00000000003e782f */ /* 0x000fe400038c0000 */
[----:B------:R-:W-:Y:S01]  /*7d20*/  MOV R14, UR62 ;  /* 0x0000003e000e7c02 */ /* 0x000fe20008000f00 */
[----:B-----5:R-:W-:Y:S10]  /*7d30*/  ENDCOLLECTIVE ;  /* 0x000000000000791b */ /* 0x020ff40003800000 */
.L_x_196:
[----:B------:R-:W-:Y:S05]  /*7d40*/  BSYNC B0 ;  /* 0x0000000000007941 */ /* 0x000fea0003800000 */
.L_x_195:
[----:B------:R-:W-:Y:S05]  /*7d50*/  BRA `(.L_x_197) ;  /* 0xfffffff800787947 */ /* 0x000fea000383ffff */
.L_x_184:
[----:B0-----:R0:W1:Y:S02]  /*7d60*/  SYNCS.PHASECHK.TRANS64.TRYWAIT P0, [R7+URZ], R2 ;  /* 0x00000002070075a7 */ /* 0x001064000800017f */
[----:B-1----:R-:W-:Y:S05]  /*7d70*/  @!P0 NANOSLEEP.SYNCS 0x989680 ;  /* 0x009896800000895d */ /* 0x002fea0003900000 */
[----:B------:R-:W1:Y:S02]  /*7d80*/  @!P0 SYNCS.PHASECHK.TRANS64 P0, [R7+URZ], R2 ;  /* 0x00000002070085a7 */ /* 0x000e64000800007f */
[----:B-1----:R-:W-:Y:S05]  /*7d90*/  @!P0 BRA `(.L_x_184) ;  /* 0xfffffffc00f08947 */ /* 0x002fea000383ffff */
[----:B------:R-:W-:Y:S05]  /*7da0*/  BRA `(.L_x_198) ;  /* 0xfffffff800b87947 */ /* 0x000fea000383ffff */
.L_x_185:
[----:B0-----:R0:W1:Y:S02]  /*7db0*/  SYNCS.PHASECHK.TRANS64.TRYWAIT P0, [R6+URZ], R3 ;  /* 0x00000003060075a7 */ /* 0x001064000800017f */
[----:B-1----:R-:W-:Y:S05]  /*7dc0*/  @!P0 NANOSLEEP.SYNCS 0x989680 ;  /* 0x009896800000895d */ /* 0x002fea0003900000 */
[----:B------:R-:W1:Y:S02]  /*7dd0*/  @!P0 SYNCS.PHASECHK.TRANS64 P0, [R6+URZ], R3 ;  /* 0x00000003060085a7 */ /* 0x000e64000800007f */
[----:B-1----:R-:W-:Y:S05]  /*7de0*/  @!P0 BRA `(.L_x_185) ;  /* 0xfffffffc00f08947 */ /* 0x002fea000383ffff */
[----:B------:R-:W-:Y:S05]  /*7df0*/  BRA `(.L_x_199) ;  /* 0xfffffff800c87947 */ /* 0x000fea000383ffff */
.L_x_186:
[----:B0-----:R0:W1:Y:S02]  /*7e00*/  SYNCS.PHASECHK.TRANS64.TRYWAIT P0, [R7+URZ], R4 ;  /* 0x00000004070075a7 */ /* 0x001064000800017f */
[----:B-1----:R-:W-:Y:S05]  /*7e10*/  @!P0 NANOSLEEP.SYNCS 0x989680 ;  /* 0x009896800000895d */ /* 0x002fea0003900000 */
[----:B------:R-:W1:Y:S02]  /*7e20*/  @!P0 SYNCS.PHASECHK.TRANS64 P0, [R7+URZ], R4 ;  /* 0x00000004070085a7 */ /* 0x000e64000800007f */
[----:B-1----:R-:W-:Y:S05]  /*7e30*/  @!P0 BRA `(.L_x_186) ;  /* 0xfffffffc00f08947 */ /* 0x002fea000383ffff */
[----:B------:R-:W-:Y:S05]  /*7e40*/  BRA `(.L_x_200) ;  /* 0xfffffff800d87947 */ /* 0x000fea000383ffff */
.L_x_187:
[----:B-1----:R1:W2:Y:S02]  /*7e50*/  SYNCS.PHASECHK.TRANS64.TRYWAIT P0, [R6+URZ], R3 ;  /* 0x00000003060075a7 */ /* 0x0022a4000800017f */
[----:B--2---:R-:W-:Y:S05]  /*7e60*/  @!P0 NANOSLEEP.SYNCS 0x989680 ;  /* 0x009896800000895d */ /* 0x004fea0003900000 */
[----:B------:R-:W2:Y:S02]  /*7e70*/  @!P0 SYNCS.PHASECHK.TRANS64 P0, [R6+URZ], R3 ;  /* 0x00000003060085a7 */ /* 0x000ea4000800007f */
[----:B--2---:R-:W-:Y:S05]  /*7e80*/  @!P0 BRA `(.L_x_187) ;  /* 0xfffffffc00f08947 */ /* 0x004fea000383ffff */
[----:B------:R-:W-:Y:S05]  /*7e90*/  BRA `(.L_x_201) ;  /* 0xfffffff800e07947 */ /* 0x000fea000383ffff */
.L_x_202:
[----:B------:R-:W-:-:S00]  /*7ea0*/  BRA `(.L_x_202) ;  /* 0xfffffffc00fc7947 */ /* 0x000fc0000383ffff */
[----:B------:R-:W-:-:S00]  /*7eb0*/  NOP ;  /* 0x0000000000007918 */ /* 0x000fc00000000000 */
        /* <DEDUP_REMOVED lines=12> */
.L_x_203:


//--------------------- .nv.global.init           --------------------------
	.section	.nv.global.init,"aw",@progbits
.nv.global.init:
	.type		$str$22,@object
	.size		$str$22,($str$23 - $str$22)
$str$22:
        /*0000*/ 	.byte	0x6b, 0x5f, 0x74, 0x69, 0x6c, 0x65, 0x5f, 0x63, 0x6f, 0x75, 0x6e, 0x74, 0x20, 0x3e, 0x3d, 0x20
        /*0010*/ 	.byte	0x31, 0x00
	.type		$str$23,@object
	.size		$str$23,(__unnamed_1 - $str$23)
$str$23:
        /*0012*/ 	.byte	0x2f, 0x74, 0x6d, 0x70, 0x2f, 0x63, 0x75, 0x74, 0x6c, 0x61, 0x73, 0x73, 0x5f, 0x73, 0x77, 0x65
        /*0022*/ 	.byte	0x65, 0x70, 0x5f, 0x73, 0x72, 0x63, 0x2f, 0x69, 0x6e, 0x63, 0x6c, 0x75, 0x64, 0x65, 0x2f, 0x63
        /*0032*/ 	.byte	0x75, 0x74, 0x6c, 0x61, 0x73, 0x73, 0x2f, 0x67, 0x65, 0x6d, 0x6d, 0x2f, 0x63, 0x6f, 0x6c, 0x6c
        /*0042*/ 	.byte	0x65, 0x63, 0x74, 0x69, 0x76, 0x65, 0x2f, 0x73, 0x6d, 0x39, 0x30, 0x5f, 0x6d, 0x6d, 0x61, 0x5f
        /*0052*/ 	.byte	0x74, 0x6d, 0x61, 0x5f, 0x67, 0x6d, 0x6d, 0x61, 0x5f, 0x73, 0x73, 0x5f, 0x77, 0x61, 0x72, 0x70
        /*0062*/ 	.byte	0x73, 0x70, 0x65, 0x63, 0x69, 0x61, 0x6c, 0x69, 0x7a, 0x65, 0x64, 0x2e, 0x68, 0x70, 0x70, 0x00
	.type		__unnamed_1,@object
	.size		__unnamed_1,(.L_0 - __unnamed_1)
__unnamed_1:
        /*0072*/ 	.byte	0x76, 0x6f, 0x69, 0x64, 0x20, 0x63, 0x75, 0x74, 0x6c, 0x61, 0x73, 0x73, 0x3a, 0x3a, 0x67, 0x65
        /* <DEDUP_REMOVED lines=180> */
        /*0bc2*/ 	.byte	0x3a, 0x69, 0x64, 0x65, 0x6e, 0x74, 0x69, 0x74, 0x79, 0x5d, 0x00
.L_0:


//--------------------- .nv.shared._ZN7cutlass13device_kernelINS_4gemm6kernel13GemmUniversalIN4cute5tupleIJiiiiEEENS1_10collective13CollectiveMmaINS1_34MainloopSm90TmaGmmaWarpSpecializedILi5ENS5_IJNS4_1CILi2EEENSA_ILi1EEESC_EEENS1_32KernelTmaWarpSpecializedPingpongEEENS5_IJNSA_ILi64EEENSA_ILi128EEESG_EEENS_10bfloat16_tENS5_IJlSC_lEEESJ_SK_NS4_8TiledMMAINS4_8MMA_AtomIJNS4_4SM904GMMA28MMA_64x128x16_F32BF16BF16_SSILNSO_5MajorE0ELSQ_0ELNSO_7ScaleInE1ELSR_1EEEEEENS4_6LayoutINS5_IJSC_SC_SC_EEENS5_IJNSA_ILi0EEESW_SW_EEEEENS5_IJNS4_10UnderscoreESZ_SZ_EEEEENS4_13SM90_TMA_LOADENS4_14ComposedLayoutINS4_7SwizzleILi3ELi4ELi3EEENS4_18smem_ptr_flag_bitsILi16EEENSU_INS5_IJNSA_ILi8EEESG_EEENS5_IJSG_SC_EEEEEEEvNS4_8identityENS4_23SM90_TMA_LOAD_MULTICASTES1C_vS1D_EENS_8epilogue10collective6detail29Sm90TmaWarpSpecializedAdapterINS1H_15DefaultEpilogueISJ_SK_SK_NS1G_6thread17LinearCombinationISJ_Li1EffLNS1L_9ScaleType4KindE0ELNS_15FloatRoundStyleE2ESJ_EENS1_15EpilogueDefaultEEEEEvvEEEEvNT_6ParamsE --------------------------
	.section	.nv.shared._ZN7cutlass13device_kernelINS_4gemm6kernel13GemmUniversalIN4cute5tupleIJiiiiEEENS1_10collective13CollectiveMmaINS1_34MainloopSm90TmaGmmaWarpSpecializedILi5ENS5_IJNS4_1CILi2EEENSA_ILi1EEESC_EEENS1_32KernelTmaWarpSpecializedPingpongEEENS5_IJNSA_ILi64EEENSA_ILi128EEESG_EEENS_10bfloat16_tENS5_IJlSC_lEEESJ_SK_NS4_8TiledMMAINS4_8MMA_AtomIJNS4_4SM904GMMA28MMA_64x128x16_F32BF16BF16_SSILNSO_5MajorE0ELSQ_0ELNSO_7ScaleInE1ELSR_1EEEEEENS4_6LayoutINS5_IJSC_SC_SC_EEENS5_IJNSA_ILi0EEESW_SW_EEEEENS5_IJNS4_10UnderscoreESZ_SZ_EEEEENS4_13SM90_TMA_LOADENS4_14ComposedLayoutINS4_7SwizzleILi3ELi4ELi3EEENS4_18smem_ptr_flag_bitsILi16EEENSU_INS5_IJNSA_ILi8EEESG_EEENS5_IJSG_SC_EEEEEEEvNS4_8identityENS4_23SM90_TMA_LOAD_MULTICASTES1C_vS1D_EENS_8epilogue10collective6detail29Sm90TmaWarpSpecializedAdapterINS1H_15DefaultEpilogueISJ_SK_SK_NS1G_6thread17LinearCombinationISJ_Li1EffLNS1L_9ScaleType4KindE0ELNS_15FloatRoundStyleE2ESJ_EENS1_15EpilogueDefaultEEEEEvvEEEEvNT_6ParamsE,"aw",@nobits
	.sectionflags	@""
	.align	16
	.zero		1024


//--------------------- .nv.shared.reserved.0     --------------------------
	.section	.nv.shared.reserved.0,"aw",@nobits
	.weak		__nv_reservedSMEM_offset_0_alias
	.size		__nv_reservedSMEM_offset_0_alias, 0, 0
	.other		__nv_reservedSMEM_offset_0_alias,@"STO_CUDA_RESERVED_SHARED STV_DEFAULT"
__nv_reservedSMEM_offset_0_alias:
	.zero		0


//--------------------- .nv.global                --------------------------
	.section	.nv.global,"aw",@nobits
.nv.global:
	.type		_ZN39_INTERNAL_8963baae_4_k_cu_6a80fa68_41154cute1_E,@object
	.size		_ZN39_INTERNAL_8963baae_4_k_cu_6a80fa68_41154cute1_E,(_ZN39_INTERNAL_8963baae_4_k_cu_6a80fa68_41154cuda3std3__45__cpo6cbeginE - _ZN39_INTERNAL_8963baae_4_k_cu_6a80fa68_41154cute1_E)
_ZN39_INTERNAL_8963baae_4_k_cu_6a80fa68_41154cute1_E:
	.zero		1
	.type		_ZN39_INTERNAL_8963baae_4_k_cu_6a80fa68_41154cuda3std3__45__cpo6cbeginE,@object
	.size		_ZN39_INTERNAL_8963baae_4_k_cu_6a80fa68_41154cuda3std3__45__cpo6cbeginE,(_ZN39_INTERNAL_8963baae_4_k_cu_6a80fa68_41154cuda3std3__48in_placeE - _ZN39_INTERNAL_8963baae_4_k_cu_6a80fa68_41154cuda3std3__45__cpo6cbeginE)
_ZN39_INTERNAL_8963baae_4_k_cu_6a80fa68_41154cuda3std3__45__cpo6cbeginE:
	.zero		1
	.type		_ZN39_INTERNAL_8963baae_4_k_cu_6a80fa68_41154cuda3std3__48in_placeE,@object
	.size		_ZN39_INTERNAL_8963baae_4_k_cu_6a80fa68_41154cuda3std3__48in_placeE,(_ZN39_INTERNAL_8963baae_4_k_cu_6a80fa68_41154cuda3std6ranges3__45__cpo9iter_moveE - _ZN39_INTERNAL_8963baae_4_k_cu_6a80fa68_41154cuda3std3__48in_placeE)
_ZN39_INTERNAL_8963baae_4_k_cu_6a80fa68_41154cuda3std3__48in_placeE:
	.zero		1
	.type		_ZN39_INTERNAL_8963baae_4_k_cu_6a80fa68_41154cuda3std6ranges3__45__cpo9iter_moveE,@object
	.size		_ZN39_INTERNAL_8963baae_4_k_cu_6a80fa68_41154cuda3std6ranges3__45__cpo9iter_moveE,(_ZN39_INTERNAL_8963baae_4_k_cu_6a80fa68_41154cuda3std3__45__cpo5beginE - _ZN39_INTERNAL_8963baae_4_k_cu_6a80fa68_41154cuda3std6ranges3__45__cpo9iter_moveE)
_ZN39_INTERNAL_8963baae_4_k_cu_6a80fa68_41154cuda3std6ranges3__45__cpo9iter_moveE:
	.zero		1
	.type		_ZN39_INTERNAL_8963baae_4_k_cu_6a80fa68_41154cuda3std3__45__cpo5beginE,@object
	.size		_ZN39_INTERNAL_8963baae_4_k_cu_6a80fa68_41154cuda3std3__45__cpo5beginE,(_ZN39_INTERNAL_8963baae_4_k_cu_6a80fa68_41154cuda3std3__441_GLOBAL__N__8963baae_4_k_cu_6a80fa68_41156ignoreE - _ZN39_INTERNAL_8963baae_4_k_cu_6a80fa68_41154cuda3std3__45__cpo5beginE)
_ZN39_INTERNAL_8963baae_4_k_cu_6a80fa68_41154cuda3std3__45__cpo5beginE:
	.zero		1
	.type		_ZN39_INTERNAL_8963baae_4_k_cu_6a80fa68_41154cuda3std3__441_GLOBAL__N__8963baae_4_k_cu_6a80fa68_41156ignoreE,@object
	.size		_ZN39_INTERNAL_8963baae_4_k_cu_6a80fa68_41154cuda3std3__441_GLOBAL__N__8963baae_4_k_cu_6a80fa68_41156ignoreE,(_ZN39_INTERNAL_8963baae_4_k_cu_6a80fa68_41154cute7productE - _ZN39_INTERNAL_8963baae_4_k_cu_6a80fa68_41154cuda3std3__441_GLOBAL__N__8963baae_4_k_cu_6a80fa68_41156ignoreE)
_ZN39_INTERNAL_8963baae_4_k_cu_6a80fa68_41154cuda3std3__441_GLOBAL__N__8963baae_4_k_cu_6a80fa68_41156ignoreE:
	.zero		1
	.type		_ZN39_INTERNAL_8963baae_4_k_cu_6a80fa68_41154cute7productE,@object
	.size		_ZN39_INTERNAL_8963baae_4_k_cu_6a80fa68_41154cute7productE,(_ZN39_INTERNAL_8963baae_4_k_cu_6a80fa68_41154cuda3std3__45__cpo3endE - _ZN39_INTERNAL_8963baae_4_k_cu_6a80fa68_41154cute7productE)
_ZN39_INTERNAL_8963baae_4_k_cu_6a80fa68_41154cute7productE:
	.zero		1
	.type		_ZN39_INTERNAL_8963baae_4_k_cu_6a80fa68_41154cuda3std3__45__cpo3endE,@object
	.size		_ZN39_INTERNAL_8963baae_4_k_cu_6a80fa68_41154cuda3std3__45__cpo3endE,(_ZN39_INTERNAL_8963baae_4_k_cu_6a80fa68_41154cuda3std3__419piecewise_constructE - _ZN39_INTERNAL_8963baae_4_k_cu_6a80fa68_41154cuda3std3__45__cpo3endE)
_ZN39_INTERNAL_8963baae_4_k_cu_6a80fa68_41154cuda3std3__45__cpo3endE:
	.zero		1
	.type		_ZN39_INTERNAL_8963baae_4_k_cu_6a80fa68_41154cuda3std3__419piecewise_constructE,@object
	.size		_ZN39_INTERNAL_8963baae_4_k_cu_6a80fa68_41154cuda3std3__419piecewise_constructE,(_ZN39_INTERNAL_8963baae_4_k_cu_6a80fa68_41154cuda3std3__45__cpo4cendE - _ZN39_INTERNAL_8963baae_4_k_cu_6a80fa68_41154cuda3std3__419piecewise_constructE)
_ZN39_INTERNAL_8963baae_4_k_cu_6a80fa68_41154cuda3std3__419piecewise_constructE:
	.zero		1
	.type		_ZN39_INTERNAL_8963baae_4_k_cu_6a80fa68_41154cuda3std3__45__cpo4cendE,@object
	.size		_ZN39_INTERNAL_8963baae_4_k_cu_6a80fa68_41154cuda3std3__45__cpo4cendE,(_ZN39_INTERNAL_8963baae_4_k_cu_6a80fa68_41154cuda3std6ranges3__45__cpo4swapE - _ZN39_INTERNAL_8963baae_4_k_cu_6a80fa68_41154cuda3std3__45__cpo4cendE)
_ZN39_INTERNAL_8963baae_4_k_cu_6a80fa68_41154cuda3std3__45__cpo4cendE:
	.zero		1
	.type		_ZN39_INTERNAL_8963baae_4_k_cu_6a80fa68_41154cuda3std6ranges3__45__cpo4swapE,@object
	.size		_ZN39_INTERNAL_8963baae_4_k_cu_6a80fa68_41154cuda3std6ranges3__45__cpo4swapE,(.L_8 - _ZN39_INTERNAL_8963baae_4_k_cu_6a80fa68_41154cuda3std6ranges3__45__cpo4swapE)
_ZN39_INTERNAL_8963baae_4_k_cu_6a80fa68_41154cuda3std6ranges3__45__cpo4swapE:
	.zero		1
.L_8:


//--------------------- .nv.constant0._ZN7cutlass13device_kernelINS_4gemm6kernel13GemmUniversalIN4cute5tupleIJiiiiEEENS1_10collective13CollectiveMmaINS1_34MainloopSm90TmaGmmaWarpSpecializedILi5ENS5_IJNS4_1CILi2EEENSA_ILi1EEESC_EEENS1_32KernelTmaWarpSpecializedPingpongEEENS5_IJNSA_ILi64EEENSA_ILi128EEESG_EEENS_10bfloat16_tENS5_IJlSC_lEEESJ_SK_NS4_8TiledMMAINS4_8MMA_AtomIJNS4_4SM904GMMA28MMA_64x128x16_F32BF16BF16_SSILNSO_5MajorE0ELSQ_0ELNSO_7ScaleInE1ELSR_1EEEEEENS4_6LayoutINS5_IJSC_SC_SC_EEENS5_IJNSA_ILi0EEESW_SW_EEEEENS5_IJNS4_10UnderscoreESZ_SZ_EEEEENS4_13SM90_TMA_LOADENS4_14ComposedLayoutINS4_7SwizzleILi3ELi4ELi3EEENS4_18smem_ptr_flag_bitsILi16EEENSU_INS5_IJNSA_ILi8EEESG_EEENS5_IJSG_SC_EEEEEEEvNS4_8identityENS4_23SM90_TMA_LOAD_MULTICASTES1C_vS1D_EENS_8epilogue10collective6detail29Sm90TmaWarpSpecializedAdapterINS1H_15DefaultEpilogueISJ_SK_SK_NS1G_6thread17LinearCombinationISJ_Li1EffLNS1L_9ScaleType4KindE0ELNS_15FloatRoundStyleE2ESJ_EENS1_15EpilogueDefaultEEEEEvvEEEEvNT_6ParamsE --------------------------
	.section	.nv.constant0._ZN7cutlass13device_kernelINS_4gemm6kernel13GemmUniversalIN4cute5tupleIJiiiiEEENS1_10collective13CollectiveMmaINS1_34MainloopSm90TmaGmmaWarpSpecializedILi5ENS5_IJNS4_1CILi2EEENSA_ILi1EEESC_EEENS1_32KernelTmaWarpSpecializedPingpongEEENS5_IJNSA_ILi64EEENSA_ILi128EEESG_EEENS_10bfloat16_tENS5_IJlSC_lEEESJ_SK_NS4_8TiledMMAINS4_8MMA_AtomIJNS4_4SM904GMMA28MMA_64x128x16_F32BF16BF16_SSILNSO_5MajorE0ELSQ_0ELNSO_7ScaleInE1ELSR_1EEEEEENS4_6LayoutINS5_IJSC_SC_SC_EEENS5_IJNSA_ILi0EEESW_SW_EEEEENS5_IJNS4_10UnderscoreESZ_SZ_EEEEENS4_13SM90_TMA_LOADENS4_14ComposedLayoutINS4_7SwizzleILi3ELi4ELi3EEENS4_18smem_ptr_flag_bitsILi16EEENSU_INS5_IJNSA_ILi8EEESG_EEENS5_IJSG_SC_EEEEEEEvNS4_8identityENS4_23SM90_TMA_LOAD_MULTICASTES1C_vS1D_EENS_8epilogue10collective6detail29Sm90TmaWarpSpecializedAdapterINS1H_15DefaultEpilogueISJ_SK_SK_NS1G_6thread17LinearCombinationISJ_Li1EffLNS1L_9ScaleType4KindE0ELNS_15FloatRoundStyleE2ESJ_EENS1_15EpilogueDefaultEEEEEvvEEEEvNT_6ParamsE,"a",@progbits
	.sectionflags	@""
	.align	4
.nv.constant0._ZN7cutlass13device_kernelINS_4gemm6kernel13GemmUniversalIN4cute5tupleIJiiiiEEENS1_10collective13CollectiveMmaINS1_34MainloopSm90TmaGmmaWarpSpecializedILi5ENS5_IJNS4_1CILi2EEENSA_ILi1EEESC_EEENS1_32KernelTmaWarpSpecializedPingpongEEENS5_IJNSA_ILi64EEENSA_ILi128EEESG_EEENS_10bfloat16_tENS5_IJlSC_lEEESJ_SK_NS4_8TiledMMAINS4_8MMA_AtomIJNS4_4SM904GMMA28MMA_64x128x16_F32BF16BF16_SSILNSO_5MajorE0ELSQ_0ELNSO_7ScaleInE1ELSR_1EEEEEENS4_6LayoutINS5_IJSC_SC_SC_EEENS5_IJNSA_ILi0EEESW_SW_EEEEENS5_IJNS4_10UnderscoreESZ_SZ_EEEEENS4_13SM90_TMA_LOADENS4_14ComposedLayoutINS4_7SwizzleILi3ELi4ELi3EEENS4_18smem_ptr_flag_bitsILi16EEENSU_INS5_IJNSA_ILi8EEESG_EEENS5_IJSG_SC_EEEEEEEvNS4_8identityENS4_23SM90_TMA_LOAD_MULTICASTES1C_vS1D_EENS_8epilogue10collective6detail29Sm90TmaWarpSpecializedAdapterINS1H_15DefaultEpilogueISJ_SK_SK_NS1G_6thread17LinearCombinationISJ_Li1EffLNS1L_9ScaleType4KindE0ELNS_15FloatRoundStyleE2ESJ_EENS1_15EpilogueDefaultEEEEEvvEEEEvNT_6ParamsE:
	.zero		1664


//--------------------- SYMBOLS --------------------------

	.type		.nv.reservedSmem.offset0,@object
	.size		.nv.reservedSmem.offset0,0x4
	.type		__assertfail,@function
